	.target	sm_100a

	.elftype	@"ET_EXEC"


//--------------------- .note.nv.tkinfo           --------------------------
	.section	.note.nv.tkinfo,"",@"SHT_NOTE"
	.sectionflags	@"SHF_NOTE_NV_TKINFO"
	.tkinfo
        /*0018*/ 	.word	0x00000002
        /*0030*/ 	.string	""
        /*0030*/ 	.string	"ptxas"
        /*0030*/ 	.string	"Cuda compilation tools, release 13.0, V13.0.88"
        /*0030*/ 	.string	"Build cuda_13.0.r13.0/compiler.36424714_0"
        /*0030*/ 	.string	"-arch sm_100a -m 64 "



//--------------------- .note.nv.cuinfo           --------------------------
	.section	.note.nv.cuinfo,"",@"SHT_NOTE"
	.sectionflags	@"SHF_NOTE_NV_CUINFO"
        /*0018*/ 	.short	0x0002
        /*001a*/ 	.short	0x0064
        /*001c*/ 	.short	0x0082
	.zero		2


//--------------------- .nv.info                  --------------------------
	.section	.nv.info,"",@"SHT_CUDA_INFO"
	.align	4


	//----- nvinfo : EIATTR_REGCOUNT
	.align		4
        /*0000*/ 	.byte	0x04, 0x2f
        /*0002*/ 	.short	(.L_20 - .L_19)
	.align		4
.L_19:
        /*0004*/ 	.word	index@(_ZN7cutlass13device_kernelINS_4gemm6kernel13GemmUniversalIN4cute5tupleIJiiiiEEENS1_10collective13CollectiveMmaINS1_35MainloopSm100TmaUmmaWarpSpecializedILi7ELi2ELi2ENS5_IJNS4_1CILi1EEESB_SB_EEEEENS5_IJNSA_ILi128EEENSA_ILi256EEENSA_ILi64EEEEEENS_12float_e4m3_tENS5_IJlSB_lEEESI_SJ_NS4_8TiledMMAINS4_8MMA_AtomIJNS4_10MMA_TraitsINS4_19SM100_MMA_F8F6F4_SSEJSI_SI_fSE_SF_NS4_17integral_constantINS4_4UMMA5MajorELSQ_0EEESR_NSO_INSP_7ScaleInELSS_0EEEST_EEEEEENS4_6LayoutISC_NS5_IJNSA_ILi0EEESX_SX_EEEEENS5_IJNS4_10UnderscoreES10_S10_EEEEENS4_13SM90_TMA_LOADENS4_14ComposedLayoutINS4_7SwizzleILi2ELi4ELi3EEENS4_18smem_ptr_flag_bitsILi8EEENSW_INS5_IJNSA_ILi8EEESG_EEENS5_IJSG_SB_EEEEEEEvNS4_8identityES13_S1D_vS1E_EENS_8epilogue10collective18CollectiveEpilogueINS1G_23Sm100TmaWarpSpecializedILi4ELi2ELi64ELb0ELb0EEEJSH_NS5_IJNSW_ISE_SB_EENSW_ISG_SB_EEEEESI_SJ_SI_SJ_NS1G_6fusion15FusionCallbacksIS1K_NS1O_17LinearCombinationISI_fSI_fLNS_15FloatRoundStyleE2EEESH_S1N_JEEENS4_5SM1004TMEM4LOAD26SM100_TMEM_LOAD_32dp32b64xES13_S1D_NS4_39AutoVectorizingCopyWithAssumedAlignmentILi128EEENS4_14SM90_TMA_STOREES1D_S1Z_S1Z_EEEvvEEEEvNT_6ParamsE)
        /*0008*/ 	.word	0x000000e0


	//----- nvinfo : EIATTR_FRAME_SIZE
	.align		4
.L_20:
        /*000c*/ 	.byte	0x04, 0x11
        /*000e*/ 	.short	(.L_22 - .L_21)
	.align		4
.L_21:
        /*0010*/ 	.word	index@($__internal_2_$__cuda_sm10x_tcgen05_guardrail_trap_unallocated_columns_being_dealloced)
        /*0014*/ 	.word	0x00000000


	//----- nvinfo : EIATTR_FRAME_SIZE
	.align		4
.L_22:
        /*0018*/ 	.byte	0x04, 0x11
        /*001a*/ 	.short	(.L_24 - .L_23)
	.align		4
.L_23:
        /*001c*/ 	.word	index@($__internal_1_$__cuda_sm10x_tcgen05_guardrail_trap_phase_invalid_during_alloc)
        /*0020*/ 	.word	0x00000000


	//----- nvinfo : EIATTR_FRAME_SIZE
	.align		4
.L_24:
        /*0024*/ 	.byte	0x04, 0x11
        /*0026*/ 	.short	(.L_26 - .L_25)
	.align		4
.L_25:
        /*0028*/ 	.word	index@($__internal_0_$__cuda_sm10x_tcgen05_guardrail_trap_col_being_dealloced_not_returned_by_alloc)
        /*002c*/ 	.word	0x00000000


	//----- nvinfo : EIATTR_FRAME_SIZE
	.align		4
.L_26:
        /*0030*/ 	.byte	0x04, 0x11
        /*0032*/ 	.short	(.L_28 - .L_27)
	.align		4
.L_27:
        /*0034*/ 	.word	index@(_ZN7cutlass13device_kernelINS_4gemm6kernel13GemmUniversalIN4cute5tupleIJiiiiEEENS1_10collective13CollectiveMmaINS1_35MainloopSm100TmaUmmaWarpSpecializedILi7ELi2ELi2ENS5_IJNS4_1CILi1EEESB_SB_EEEEENS5_IJNSA_ILi128EEENSA_ILi256EEENSA_ILi64EEEEEENS_12float_e4m3_tENS5_IJlSB_lEEESI_SJ_NS4_8TiledMMAINS4_8MMA_AtomIJNS4_10MMA_TraitsINS4_19SM100_MMA_F8F6F4_SSEJSI_SI_fSE_SF_NS4_17integral_constantINS4_4UMMA5MajorELSQ_0EEESR_NSO_INSP_7ScaleInELSS_0EEEST_EEEEEENS4_6LayoutISC_NS5_IJNSA_ILi0EEESX_SX_EEEEENS5_IJNS4_10UnderscoreES10_S10_EEEEENS4_13SM90_TMA_LOADENS4_14ComposedLayoutINS4_7SwizzleILi2ELi4ELi3EEENS4_18smem_ptr_flag_bitsILi8EEENSW_INS5_IJNSA_ILi8EEESG_EEENS5_IJSG_SB_EEEEEEEvNS4_8identityES13_S1D_vS1E_EENS_8epilogue10collective18CollectiveEpilogueINS1G_23Sm100TmaWarpSpecializedILi4ELi2ELi64ELb0ELb0EEEJSH_NS5_IJNSW_ISE_SB_EENSW_ISG_SB_EEEEESI_SJ_SI_SJ_NS1G_6fusion15FusionCallbacksIS1K_NS1O_17LinearCombinationISI_fSI_fLNS_15FloatRoundStyleE2EEESH_S1N_JEEENS4_5SM1004TMEM4LOAD26SM100_TMEM_LOAD_32dp32b64xES13_S1D_NS4_39AutoVectorizingCopyWithAssumedAlignmentILi128EEENS4_14SM90_TMA_STOREES1D_S1Z_S1Z_EEEvvEEEEvNT_6ParamsE)
        /*0038*/ 	.word	0x00000000


	//----- nvinfo : EIATTR_MIN_STACK_SIZE
	.align		4
.L_28:
        /*003c*/ 	.byte	0x04, 0x12
        /*003e*/ 	.short	(.L_30 - .L_29)
	.align		4
.L_29:
        /*0040*/ 	.word	index@(_ZN7cutlass13device_kernelINS_4gemm6kernel13GemmUniversalIN4cute5tupleIJiiiiEEENS1_10collective13CollectiveMmaINS1_35MainloopSm100TmaUmmaWarpSpecializedILi7ELi2ELi2ENS5_IJNS4_1CILi1EEESB_SB_EEEEENS5_IJNSA_ILi128EEENSA_ILi256EEENSA_ILi64EEEEEENS_12float_e4m3_tENS5_IJlSB_lEEESI_SJ_NS4_8TiledMMAINS4_8MMA_AtomIJNS4_10MMA_TraitsINS4_19SM100_MMA_F8F6F4_SSEJSI_SI_fSE_SF_NS4_17integral_constantINS4_4UMMA5MajorELSQ_0EEESR_NSO_INSP_7ScaleInELSS_0EEEST_EEEEEENS4_6LayoutISC_NS5_IJNSA_ILi0EEESX_SX_EEEEENS5_IJNS4_10UnderscoreES10_S10_EEEEENS4_13SM90_TMA_LOADENS4_14ComposedLayoutINS4_7SwizzleILi2ELi4ELi3EEENS4_18smem_ptr_flag_bitsILi8EEENSW_INS5_IJNSA_ILi8EEESG_EEENS5_IJSG_SB_EEEEEEEvNS4_8identityES13_S1D_vS1E_EENS_8epilogue10collective18CollectiveEpilogueINS1G_23Sm100TmaWarpSpecializedILi4ELi2ELi64ELb0ELb0EEEJSH_NS5_IJNSW_ISE_SB_EENSW_ISG_SB_EEEEESI_SJ_SI_SJ_NS1G_6fusion15FusionCallbacksIS1K_NS1O_17LinearCombinationISI_fSI_fLNS_15FloatRoundStyleE2EEESH_S1N_JEEENS4_5SM1004TMEM4LOAD26SM100_TMEM_LOAD_32dp32b64xES13_S1D_NS4_39AutoVectorizingCopyWithAssumedAlignmentILi128EEENS4_14SM90_TMA_STOREES1D_S1Z_S1Z_EEEvvEEEEvNT_6ParamsE)
        /*0044*/ 	.word	0x00000000
.L_30:


//--------------------- .nv.compat                --------------------------
	.section	.nv.compat,"",@"SHT_CUDA_COMPAT_INFO"
	.align	4
        /*0000*/ 	.byte	0x02, 0x09, 0x01, 0x00, 0x02, 0x02, 0x02, 0x00, 0x02, 0x05, 0x05, 0x00, 0x03, 0x07, 0x01, 0x01
        /*0010*/ 	.byte	0x02, 0x03, 0x01, 0x00, 0x02, 0x06, 0x01, 0x00, 0x04, 0x0b, 0x08, 0x00, 0x09, 0x00, 0x00, 0x00
        /*0020*/ 	.byte	0x00, 0x00, 0x00, 0x00


//--------------------- .nv.info._ZN7cutlass13device_kernelINS_4gemm6kernel13GemmUniversalIN4cute5tupleIJiiiiEEENS1_10collective13CollectiveMmaINS1_35MainloopSm100TmaUmmaWarpSpecializedILi7ELi2ELi2ENS5_IJNS4_1CILi1EEESB_SB_EEEEENS5_IJNSA_ILi128EEENSA_ILi256EEENSA_ILi64EEEEEENS_12float_e4m3_tENS5_IJlSB_lEEESI_SJ_NS4_8TiledMMAINS4_8MMA_AtomIJNS4_10MMA_TraitsINS4_19SM100_MMA_F8F6F4_SSEJSI_SI_fSE_SF_NS4_17integral_constantINS4_4UMMA5MajorELSQ_0EEESR_NSO_INSP_7ScaleInELSS_0EEEST_EEEEEENS4_6LayoutISC_NS5_IJNSA_ILi0EEESX_SX_EEEEENS5_IJNS4_10UnderscoreES10_S10_EEEEENS4_13SM90_TMA_LOADENS4_14ComposedLayoutINS4_7SwizzleILi2ELi4ELi3EEENS4_18smem_ptr_flag_bitsILi8EEENSW_INS5_IJNSA_ILi8EEESG_EEENS5_IJSG_SB_EEEEEEEvNS4_8identityES13_S1D_vS1E_EENS_8epilogue10collective18CollectiveEpilogueINS1G_23Sm100TmaWarpSpecializedILi4ELi2ELi64ELb0ELb0EEEJSH_NS5_IJNSW_ISE_SB_EENSW_ISG_SB_EEEEESI_SJ_SI_SJ_NS1G_6fusion15FusionCallbacksIS1K_NS1O_17LinearCombinationISI_fSI_fLNS_15FloatRoundStyleE2EEESH_S1N_JEEENS4_5SM1004TMEM4LOAD26SM100_TMEM_LOAD_32dp32b64xES13_S1D_NS4_39AutoVectorizingCopyWithAssumedAlignmentILi128EEENS4_14SM90_TMA_STOREES1D_S1Z_S1Z_EEEvvEEEEvNT_6ParamsE --------------------------
	.section	.nv.info._ZN7cutlass13device_kernelINS_4gemm6kernel13GemmUniversalIN4cute5tupleIJiiiiEEENS1_10collective13CollectiveMmaINS1_35MainloopSm100TmaUmmaWarpSpecializedILi7ELi2ELi2ENS5_IJNS4_1CILi1EEESB_SB_EEEEENS5_IJNSA_ILi128EEENSA_ILi256EEENSA_ILi64EEEEEENS_12float_e4m3_tENS5_IJlSB_lEEESI_SJ_NS4_8TiledMMAINS4_8MMA_AtomIJNS4_10MMA_TraitsINS4_19SM100_MMA_F8F6F4_SSEJSI_SI_fSE_SF_NS4_17integral_constantINS4_4UMMA5MajorELSQ_0EEESR_NSO_INSP_7ScaleInELSS_0EEEST_EEEEEENS4_6LayoutISC_NS5_IJNSA_ILi0EEESX_SX_EEEEENS5_IJNS4_10UnderscoreES10_S10_EEEEENS4_13SM90_TMA_LOADENS4_14ComposedLayoutINS4_7SwizzleILi2ELi4ELi3EEENS4_18smem_ptr_flag_bitsILi8EEENSW_INS5_IJNSA_ILi8EEESG_EEENS5_IJSG_SB_EEEEEEEvNS4_8identityES13_S1D_vS1E_EENS_8epilogue10collective18CollectiveEpilogueINS1G_23Sm100TmaWarpSpecializedILi4ELi2ELi64ELb0ELb0EEEJSH_NS5_IJNSW_ISE_SB_EENSW_ISG_SB_EEEEESI_SJ_SI_SJ_NS1G_6fusion15FusionCallbacksIS1K_NS1O_17LinearCombinationISI_fSI_fLNS_15FloatRoundStyleE2EEESH_S1N_JEEENS4_5SM1004TMEM4LOAD26SM100_TMEM_LOAD_32dp32b64xES13_S1D_NS4_39AutoVectorizingCopyWithAssumedAlignmentILi128EEENS4_14SM90_TMA_STOREES1D_S1Z_S1Z_EEEvvEEEEvNT_6ParamsE,"",@"SHT_CUDA_INFO"
	.sectionflags	@""
	.align	4


	//----- nvinfo : EIATTR_CUDA_API_VERSION
	.align		4
        /*0000*/ 	.byte	0x04, 0x37
        /*0002*/ 	.short	(.L_32 - .L_31)
.L_31:
        /*0004*/ 	.word	0x00000082


	//----- nvinfo : EIATTR_KPARAM_INFO
	.align		4
.L_32:
        /*0008*/ 	.byte	0x04, 0x17
        /*000a*/ 	.short	(.L_34 - .L_33)
.L_33:
        /*000c*/ 	.word	0x00000000
        /*0010*/ 	.short	0x0000
        /*0012*/ 	.short	0x0000
        /*0014*/ 	.byte	0x00, 0xf0, 0x01, 0x20


	//----- nvinfo : EIATTR_AT_ENTRY_FRAGMENTS
	.align		4
.L_34:
        /*0018*/ 	.byte	0x04, 0x4f
        /*001a*/ 	.short	(.L_36 - .L_35)


	//   ....[0]....
.L_35:
        /*001c*/ 	.word	0x00000006


	//----- nvinfo : EIATTR_RESERVED_SMEM_USED
	.align		4
.L_36:
        /*0020*/ 	.byte	0x01, 0x41
	.zero		2


	//----- nvinfo : EIATTR_SPARSE_MMA_MASK
	.align		4
        /*0024*/ 	.byte	0x03, 0x50
        /*0026*/ 	.short	0x0000


	//----- nvinfo : EIATTR_TCGEN05_1CTA_USED
	.align		4
        /*0028*/ 	.byte	0x01, 0x51
	.zero		2


	//----- nvinfo : EIATTR_MAXREG_COUNT
	.align		4
        /*002c*/ 	.byte	0x03, 0x1b
        /*002e*/ 	.short	0x00ff


	//----- nvinfo : EIATTR_NUM_BARRIERS
	.align		4
        /*0030*/ 	.byte	0x02, 0x4c
        /*0032*/ 	.byte	0x07
	.zero		1


	//----- nvinfo : EIATTR_EXTERNS
	.align		4
        /*0034*/ 	.byte	0x04, 0x0f
        /*0036*/ 	.short	(.L_38 - .L_37)


	//   ....[0]....
	.align		4
.L_37:
        /*0038*/ 	.word	index@(__assertfail)


	//----- nvinfo : EIATTR_MERCURY_ISA_VERSION
	.align		4
.L_38:
        /*003c*/ 	.byte	0x03, 0x5f
        /*003e*/ 	.short	0x0101


	//----- nvinfo : EIATTR_INT_WARP_WIDE_INSTR_OFFSETS
	.align		4
        /*0040*/ 	.byte	0x04, 0x31
        /*0042*/ 	.short	(.L_40 - .L_39)


	//   ....[0]....
.L_39:
        /*0044*/ 	.word	0x00001e00


	//   ....[1]....
        /*0048*/ 	.word	0x00003800


	//   ....[2]....
        /*004c*/ 	.word	0x00003820


	//   ....[3]....
        /*0050*/ 	.word	0x00003850


	//   ....[4]....
        /*0054*/ 	.word	0x00004190


	//   ....[5]....
        /*0058*/ 	.word	0x00004200


	//   ....[6]....
        /*005c*/ 	.word	0x000042e0


	//   ....[7]....
        /*0060*/ 	.word	0x00004360


	//   ....[8]....
        /*0064*/ 	.word	0x00004470


	//   ....[9]....
        /*0068*/ 	.word	0x00004500


	//   ....[10]....
        /*006c*/ 	.word	0x000046e0


	//   ....[11]....
        /*0070*/ 	.word	0x00004840


	//----- nvinfo : EIATTR_COOP_GROUP_MASK_REGIDS
	.align		4
.L_40:
        /*0074*/ 	.byte	0x04, 0x29
        /*0076*/ 	.short	(.L_42 - .L_41)


	//   ....[0]....
.L_41:
        /*0078*/ 	.word	0xffffffff


	//   ....[1]....
        /*007c*/ 	.word	0xffffffff


	//   ....[2]....
        /*0080*/ 	.word	0xffffffff


	//   ....[3]....
        /*0084*/ 	.word	0xffffffff


	//   ....[4]....
        /*0088*/ 	.word	0xffffffff


	//   ....[5]....
        /*008c*/ 	.word	0xffffffff


	//   ....[6]....
        /*0090*/ 	.word	0xffffffff


	//   ....[7]....
        /*0094*/ 	.word	0xffffffff


	//   ....[8]....
        /*0098*/ 	.word	0xffffffff


	//   ....[9]....
        /*009c*/ 	.word	0xffffffff


	//   ....[10]....
        /*00a0*/ 	.word	0xffffffff


	//   ....[11]....
        /*00a4*/ 	.word	0xffffffff


	//   ....[12]....
        /*00a8*/ 	.word	0xffffffff


	//----- nvinfo : EIATTR_COOP_GROUP_INSTR_OFFSETS
	.align		4
.L_42:
        /*00ac*/ 	.byte	0x04, 0x28
        /*00ae*/ 	.short	(.L_44 - .L_43)


	//   ....[0]....
.L_43:
        /*00b0*/ 	.word	0x00000090


	//   ....[1]....
        /*00b4*/ 	.word	0x000004d0


	//   ....[2]....
        /*00b8*/ 	.word	0x000006a0


	//   ....[3]....
        /*00bc*/ 	.word	0x00000840


	//   ....[4]....
        /*00c0*/ 	.word	0x00000940


	//   ....[5]....
        /*00c4*/ 	.word	0x00000ab0


	//   ....[6]....
        /*00c8*/ 	.word	0x00000c10


	//   ....[7]....
        /*00cc*/ 	.word	0x00001ce0


	//   ....[8]....
        /*00d0*/ 	.word	0x00002c70


	//   ....[9]....
        /*00d4*/ 	.word	0x00002e80


	//   ....[10]....
        /*00d8*/ 	.word	0x00002eb0


	//   ....[11]....
        /*00dc*/ 	.word	0x000036e0


	//   ....[12]....
        /*00e0*/ 	.word	0x00003910


	//----- nvinfo : EIATTR_VRC_CTA_INIT_COUNT
	.align		4
.L_44:
        /*00e4*/ 	.byte	0x02, 0x4a
        /*00e6*/ 	.byte	0x80
	.zero		1


	//----- nvinfo : EIATTR_SYSCALL_OFFSETS
	.align		4
        /*00e8*/ 	.byte	0x04, 0x46
        /*00ea*/ 	.short	(.L_46 - .L_45)


	//   ....[0]....
.L_45:
        /*00ec*/ 	.word	0x000052b0


	//   ....[1]....
        /*00f0*/ 	.word	0x000053f0


	//   ....[2]....
        /*00f4*/ 	.word	0x00005c50


	//   ....[3]....
        /*00f8*/ 	.word	0x00007270


	//   ....[4]....
        /*00fc*/ 	.word	0x00008820


	//   ....[5]....
        /*0100*/ 	.word	0x00009df0


	//----- nvinfo : EIATTR_MBARRIER_INSTR_OFFSETS
	.align		4
.L_46:
        /*0104*/ 	.byte	0x04, 0x39
        /*0106*/ 	.short	(.L_48 - .L_47)


	//   ....[0]....
.L_47:
        /*0108*/ 	.word	0x000005b0
        /*010c*/ 	.word	0x000000ff
        /*0110*/ 	.word	0x00000000
        /*0114*/ 	.short	0x0100
        /*0116*/ 	.byte	0x05
	.zero		1


	//   ....[1]....
        /*0118*/ 	.word	0x000005c0
        /*011c*/ 	.word	0x000000ff
        /*0120*/ 	.word	0x00000038
        /*0124*/ 	.short	0x0100
        /*0126*/ 	.byte	0x05
	.zero		1


	//   ....[2]....
        /*0128*/ 	.word	0x000005d0
        /*012c*/ 	.word	0x000000ff
        /*0130*/ 	.word	0x00000008
        /*0134*/ 	.short	0x0100
        /*0136*/ 	.byte	0x05
	.zero		1


	//   ....[3]....
        /*0138*/ 	.word	0x000005e0
        /*013c*/ 	.word	0x000000ff
        /*0140*/ 	.word	0x00000040
        /*0144*/ 	.short	0x0100
        /*0146*/ 	.byte	0x05
	.zero		1


	//   ....[4]....
        /*0148*/ 	.word	0x000005f0
        /*014c*/ 	.word	0x000000ff
        /*0150*/ 	.word	0x00000010
        /*0154*/ 	.short	0x0100
        /*0156*/ 	.byte	0x05
	.zero		1


	//   ....[5]....
        /*0158*/ 	.word	0x00000600
        /*015c*/ 	.word	0x000000ff
        /*0160*/ 	.word	0x00000048
        /*0164*/ 	.short	0x0100
        /*0166*/ 	.byte	0x05
	.zero		1


	//   ....[6]....
        /*0168*/ 	.word	0x00000610
        /*016c*/ 	.word	0x000000ff
        /*0170*/ 	.word	0x00000018
        /*0174*/ 	.short	0x0100
        /*0176*/ 	.byte	0x05
	.zero		1


	//   ....[7]....
        /*0178*/ 	.word	0x00000620
        /*017c*/ 	.word	0x000000ff
        /*0180*/ 	.word	0x00000050
        /*0184*/ 	.short	0x0100
        /*0186*/ 	.byte	0x05
	.zero		1


	//   ....[8]....
        /*0188*/ 	.word	0x00000630
        /*018c*/ 	.word	0x000000ff
        /*0190*/ 	.word	0x00000020
        /*0194*/ 	.short	0x0100
        /*0196*/ 	.byte	0x05
	.zero		1


	//   ....[9]....
        /*0198*/ 	.word	0x00000640
        /*019c*/ 	.word	0x000000ff
        /*01a0*/ 	.word	0x00000058
        /*01a4*/ 	.short	0x0100
        /*01a6*/ 	.byte	0x05
	.zero		1


	//   ....[10]....
        /*01a8*/ 	.word	0x00000650
        /*01ac*/ 	.word	0x000000ff
        /*01b0*/ 	.word	0x00000028
        /*01b4*/ 	.short	0x0100
        /*01b6*/ 	.byte	0x05
	.zero		1


	//   ....[11]....
        /*01b8*/ 	.word	0x00000660
        /*01bc*/ 	.word	0x000000ff
        /*01c0*/ 	.word	0x00000060
        /*01c4*/ 	.short	0x0100
        /*01c6*/ 	.byte	0x05
	.zero		1


	//   ....[12]....
        /*01c8*/ 	.word	0x00000670
        /*01cc*/ 	.word	0x000000ff
        /*01d0*/ 	.word	0x00000030
        /*01d4*/ 	.short	0x0100
        /*01d6*/ 	.byte	0x05
	.zero		1


	//   ....[13]....
        /*01d8*/ 	.word	0x00000680
        /*01dc*/ 	.word	0x000000ff
        /*01e0*/ 	.word	0x00000068
        /*01e4*/ 	.short	0x0100
        /*01e6*/ 	.byte	0x05
	.zero		1


	//   ....[14]....
        /*01e8*/ 	.word	0x000007b0
        /*01ec*/ 	.word	0x000000ff
        /*01f0*/ 	.word	0x00000070
        /*01f4*/ 	.short	0x0100
        /*01f6*/ 	.byte	0x07
	.zero		1


	//   ....[15]....
        /*01f8*/ 	.word	0x000007c0
        /*01fc*/ 	.word	0x000000ff
        /*0200*/ 	.word	0x00000090
        /*0204*/ 	.short	0x0100
        /*0206*/ 	.byte	0x07
	.zero		1


	//   ....[16]....
        /*0208*/ 	.word	0x000007d0
        /*020c*/ 	.word	0x000000ff
        /*0210*/ 	.word	0x00000078
        /*0214*/ 	.short	0x0100
        /*0216*/ 	.byte	0x07
	.zero		1


	//   ....[17]....
        /*0218*/ 	.word	0x000007e0
        /*021c*/ 	.word	0x000000ff
        /*0220*/ 	.word	0x00000098
        /*0224*/ 	.short	0x0100
        /*0226*/ 	.byte	0x07
	.zero		1


	//   ....[18]....
        /*0228*/ 	.word	0x000007f0
        /*022c*/ 	.word	0x000000ff
        /*0230*/ 	.word	0x00000080
        /*0234*/ 	.short	0x0100
        /*0236*/ 	.byte	0x07
	.zero		1


	//   ....[19]....
        /*0238*/ 	.word	0x00000800
        /*023c*/ 	.word	0x000000ff
        /*0240*/ 	.word	0x000000a0
        /*0244*/ 	.short	0x0100
        /*0246*/ 	.byte	0x07
	.zero		1


	//   ....[20]....
        /*0248*/ 	.word	0x00000810
        /*024c*/ 	.word	0x000000ff
        /*0250*/ 	.word	0x00000088
        /*0254*/ 	.short	0x0100
        /*0256*/ 	.byte	0x07
	.zero		1


	//   ....[21]....
        /*0258*/ 	.word	0x00000820
        /*025c*/ 	.word	0x000000ff
        /*0260*/ 	.word	0x000000a8
        /*0264*/ 	.short	0x0100
        /*0266*/ 	.byte	0x07
	.zero		1


	//   ....[22]....
        /*0268*/ 	.word	0x00000910
        /*026c*/ 	.word	0x000000ff
        /*0270*/ 	.word	0x000000b0
        /*0274*/ 	.short	0x0100
        /*0276*/ 	.byte	0x05
	.zero		1


	//   ....[23]....
        /*0278*/ 	.word	0x00000920
        /*027c*/ 	.word	0x000000ff
        /*0280*/ 	.word	0x000000b8
        /*0284*/ 	.short	0x0100
        /*0286*/ 	.byte	0x05
	.zero		1


	//   ....[24]....
        /*0288*/ 	.word	0x00000a60
        /*028c*/ 	.word	0x000000ff
        /*0290*/ 	.word	0x000000c0
        /*0294*/ 	.short	0x0100
        /*0296*/ 	.byte	0x05
	.zero		1


	//   ....[25]....
        /*0298*/ 	.word	0x00000a70
        /*029c*/ 	.word	0x000000ff
        /*02a0*/ 	.word	0x000000d0
        /*02a4*/ 	.short	0x0100
        /*02a6*/ 	.byte	0x05
	.zero		1


	//   ....[26]....
        /*02a8*/ 	.word	0x00000a80
        /*02ac*/ 	.word	0x000000ff
        /*02b0*/ 	.word	0x000000c8
        /*02b4*/ 	.short	0x0100
        /*02b6*/ 	.byte	0x05
	.zero		1


	//   ....[27]....
        /*02b8*/ 	.word	0x00000a90
        /*02bc*/ 	.word	0x000000ff
        /*02c0*/ 	.word	0x000000d8
        /*02c4*/ 	.short	0x0100
        /*02c6*/ 	.byte	0x05
	.zero		1


	//   ....[28]....
        /*02c8*/ 	.word	0x00000bc0
        /*02cc*/ 	.word	0x000000ff
        /*02d0*/ 	.word	0x000000e0
        /*02d4*/ 	.short	0x0100
        /*02d6*/ 	.byte	0x07
	.zero		1


	//   ....[29]....
        /*02d8*/ 	.word	0x00000bd0
        /*02dc*/ 	.word	0x000000ff
        /*02e0*/ 	.word	0x000000f0
        /*02e4*/ 	.short	0x0100
        /*02e6*/ 	.byte	0x07
	.zero		1


	//   ....[30]....
        /*02e8*/ 	.word	0x00000be0
        /*02ec*/ 	.word	0x000000ff
        /*02f0*/ 	.word	0x000000e8
        /*02f4*/ 	.short	0x0100
        /*02f6*/ 	.byte	0x07
	.zero		1


	//   ....[31]....
        /*02f8*/ 	.word	0x00000bf0
        /*02fc*/ 	.word	0x000000ff
        /*0300*/ 	.word	0x000000f8
        /*0304*/ 	.short	0x0100
        /*0306*/ 	.byte	0x07
	.zero		1


	//   ....[32]....
        /*0308*/ 	.word	0x00000ce0
        /*030c*/ 	.word	0x000000ff
        /*0310*/ 	.word	0x00000100
        /*0314*/ 	.short	0x0100
        /*0316*/ 	.byte	0x05
	.zero		1


	//   ....[33]....
        /*0318*/ 	.word	0x00000cf0
        /*031c*/ 	.word	0x000000ff
        /*0320*/ 	.word	0x00000110
        /*0324*/ 	.short	0x0100
        /*0326*/ 	.byte	0x05
	.zero		1


	//   ....[34]....
        /*0328*/ 	.word	0x00000d00
        /*032c*/ 	.word	0x000000ff
        /*0330*/ 	.word	0x00000108
        /*0334*/ 	.short	0x0100
        /*0336*/ 	.byte	0x05
	.zero		1


	//   ....[35]....
        /*0338*/ 	.word	0x00000d10
        /*033c*/ 	.word	0x000000ff
        /*0340*/ 	.word	0x00000118
        /*0344*/ 	.short	0x0100
        /*0346*/ 	.byte	0x05
	.zero		1


	//   ....[36]....
        /*0348*/ 	.word	0x000015e0
        /*034c*/ 	.word	0x00000003
        /*0350*/ 	.word	0x00000110
        /*0354*/ 	.short	0x010a
        /*0356*/ 	.byte	0xff
	.zero		1


	//   ....[37]....
        /*0358*/ 	.word	0x00001610
        /*035c*/ 	.word	0x00000003
        /*0360*/ 	.word	0x00000100
        /*0364*/ 	.short	0x0101
        /*0366*/ 	.byte	0xff
	.zero		1


	//   ....[38]....
        /*0368*/ 	.word	0x000016e0
        /*036c*/ 	.word	0x000000ff
        /*0370*/ 	.word	0x00000038
        /*0374*/ 	.short	0x010a
        /*0376*/ 	.byte	0x08
	.zero		1


	//   ....[39]....
        /*0378*/ 	.word	0x00001780
        /*037c*/ 	.word	0x000000ff
        /*0380*/ 	.word	0x00000038
        /*0384*/ 	.short	0x010a
        /*0386*/ 	.byte	0x21
	.zero		1


	//   ....[40]....
        /*0388*/ 	.word	0x000018d0
        /*038c*/ 	.word	0x000000ff
        /*0390*/ 	.word	0x00000038
        /*0394*/ 	.short	0x010a
        /*0396*/ 	.byte	0x08
	.zero		1


	//   ....[41]....
        /*0398*/ 	.word	0x000019e0
        /*039c*/ 	.word	0x000000ff
        /*03a0*/ 	.word	0x000000b8
        /*03a4*/ 	.short	0x0101
        /*03a6*/ 	.byte	0x04
	.zero		1


	//   ....[42]....
        /*03a8*/ 	.word	0x00001a00
        /*03ac*/ 	.word	0x000000ff
        /*03b0*/ 	.word	0x00000038
        /*03b4*/ 	.short	0x010a
        /*03b6*/ 	.byte	0x08
	.zero		1


	//   ....[43]....
        /*03b8*/ 	.word	0x00001a80
        /*03bc*/ 	.word	0x000000ff
        /*03c0*/ 	.word	0x00000038
        /*03c4*/ 	.short	0x010a
        /*03c6*/ 	.byte	0x11
	.zero		1


	//   ....[44]....
        /*03c8*/ 	.word	0x00001bd0
        /*03cc*/ 	.word	0x000000ff
        /*03d0*/ 	.word	0x00000038
        /*03d4*/ 	.short	0x010a
        /*03d6*/ 	.byte	0x08
	.zero		1


	//   ....[45]....
        /*03d8*/ 	.word	0x00001d10
        /*03dc*/ 	.word	0x00000002
        /*03e0*/ 	.word	0x000000c0
        /*03e4*/ 	.short	0x010a
        /*03e6*/ 	.byte	0xff
	.zero		1


	//   ....[46]....
        /*03e8*/ 	.word	0x00001dd0
        /*03ec*/ 	.word	0x00000002
        /*03f0*/ 	.word	0x00000000
        /*03f4*/ 	.short	0x0101
        /*03f6*/ 	.byte	0xff
	.zero		1


	//   ....[47]....
        /*03f8*/ 	.word	0x00002330
        /*03fc*/ 	.word	0x000000ff
        /*0400*/ 	.word	0x00000000
        /*0404*/ 	.short	0x010a
        /*0406*/ 	.byte	0x05
	.zero		1


	//   ....[48]....
        /*0408*/ 	.word	0x000023c0
        /*040c*/ 	.word	0x000000ff
        /*0410*/ 	.word	0x00000000
        /*0414*/ 	.short	0x010a
        /*0416*/ 	.byte	0x05
	.zero		1


	//   ....[49]....
        /*0418*/ 	.word	0x00002450
        /*041c*/ 	.word	0x000000ff
        /*0420*/ 	.word	0x00000000
        /*0424*/ 	.short	0x010a
        /*0426*/ 	.byte	0x05
	.zero		1


	//   ....[50]....
        /*0428*/ 	.word	0x000024e0
        /*042c*/ 	.word	0x000000ff
        /*0430*/ 	.word	0x00000000
        /*0434*/ 	.short	0x010a
        /*0436*/ 	.byte	0x05
	.zero		1


	//   ....[51]....
        /*0438*/ 	.word	0x00002570
        /*043c*/ 	.word	0x000000ff
        /*0440*/ 	.word	0x00000000
        /*0444*/ 	.short	0x010a
        /*0446*/ 	.byte	0x05
	.zero		1


	//   ....[52]....
        /*0448*/ 	.word	0x00002600
        /*044c*/ 	.word	0x000000ff
        /*0450*/ 	.word	0x00000000
        /*0454*/ 	.short	0x010a
        /*0456*/ 	.byte	0x05
	.zero		1


	//   ....[53]....
        /*0458*/ 	.word	0x000026a0
        /*045c*/ 	.word	0x00000000
        /*0460*/ 	.word	0x00000000
        /*0464*/ 	.short	0x010a
        /*0466*/ 	.byte	0xff
	.zero		1


	//   ....[54]....
        /*0468*/ 	.word	0x000027c0
        /*046c*/ 	.word	0x00000000
        /*0470*/ 	.word	0x00000100
        /*0474*/ 	.short	0x010a
        /*0476*/ 	.byte	0xff
	.zero		1


	//   ....[55]....
        /*0478*/ 	.word	0x00002820
        /*047c*/ 	.word	0x00000004
        /*0480*/ 	.word	0x00000000
        /*0484*/ 	.short	0x0101
        /*0486*/ 	.byte	0xff
	.zero		1


	//   ....[56]....
        /*0488*/ 	.word	0x00002840
        /*048c*/ 	.word	0x000000ff
        /*0490*/ 	.word	0x000000d0
        /*0494*/ 	.short	0x010a
        /*0496*/ 	.byte	0x05
	.zero		1


	//   ....[57]....
        /*0498*/ 	.word	0x00002960
        /*049c*/ 	.word	0x00000000
        /*04a0*/ 	.word	0x000000c0
        /*04a4*/ 	.short	0x010a
        /*04a6*/ 	.byte	0xff
	.zero		1


	//   ....[58]....
        /*04a8*/ 	.word	0x00002a70
        /*04ac*/ 	.word	0x00000000
        /*04b0*/ 	.word	0x00000000
        /*04b4*/ 	.short	0x0101
        /*04b6*/ 	.byte	0xff
	.zero		1


	//   ....[59]....
        /*04b8*/ 	.word	0x00002b00
        /*04bc*/ 	.word	0x000000ff
        /*04c0*/ 	.word	0x000000d0
        /*04c4*/ 	.short	0x0106
        /*04c6*/ 	.byte	0x05
	.zero		1


	//   ....[60]....
        /*04c8*/ 	.word	0x00002b20
        /*04cc*/ 	.word	0x000000ff
        /*04d0*/ 	.word	0x000000d0
        /*04d4*/ 	.short	0x010a
        /*04d6*/ 	.byte	0x05
	.zero		1


	//   ....[61]....
        /*04d8*/ 	.word	0x00002bb0
        /*04dc*/ 	.word	0x000000ff
        /*04e0*/ 	.word	0x000000d0
        /*04e4*/ 	.short	0x0106
        /*04e6*/ 	.byte	0x04
	.zero		1


	//   ....[62]....
        /*04e8*/ 	.word	0x00002bf0
        /*04ec*/ 	.word	0x00000000
        /*04f0*/ 	.word	0x000000d0
        /*04f4*/ 	.short	0x010a
        /*04f6*/ 	.byte	0xff
	.zero		1


	//   ....[63]....
        /*04f8*/ 	.word	0x000030f0
        /*04fc*/ 	.word	0x00000000
        /*0500*/ 	.word	0x000000c0
        /*0504*/ 	.short	0x010a
        /*0506*/ 	.byte	0xff
	.zero		1


	//   ....[64]....
        /*0508*/ 	.word	0x00003200
        /*050c*/ 	.word	0x00000003
        /*0510*/ 	.word	0x00000000
        /*0514*/ 	.short	0x0101
        /*0516*/ 	.byte	0xff
	.zero		1


	//   ....[65]....
        /*0518*/ 	.word	0x00003210
        /*051c*/ 	.word	0x000000ff
        /*0520*/ 	.word	0x00000000
        /*0524*/ 	.short	0x010a
        /*0526*/ 	.byte	0x04
	.zero		1


	//   ....[66]....
        /*0528*/ 	.word	0x00003230
        /*052c*/ 	.word	0x000000ff
        /*0530*/ 	.word	0x000000f0
        /*0534*/ 	.short	0x010a
        /*0536*/ 	.byte	0x08
	.zero		1


	//   ....[67]....
        /*0538*/ 	.word	0x00003300
        /*053c*/ 	.word	0x000000ff
        /*0540*/ 	.word	0x00000000
        /*0544*/ 	.short	0x010a
        /*0546*/ 	.byte	0x07
	.zero		1


	//   ....[68]....
        /*0548*/ 	.word	0x00003440
        /*054c*/ 	.word	0x000000ff
        /*0550*/ 	.word	0x00000000
        /*0554*/ 	.short	0x010a
        /*0556*/ 	.byte	0x04
	.zero		1


	//   ....[69]....
        /*0558*/ 	.word	0x00003630
        /*055c*/ 	.word	0x000000ff
        /*0560*/ 	.word	0x00000000
        /*0564*/ 	.short	0x010a
        /*0566*/ 	.byte	0x05
	.zero		1


	//   ....[70]....
        /*0568*/ 	.word	0x000036c0
        /*056c*/ 	.word	0x000000ff
        /*0570*/ 	.word	0x00000000
        /*0574*/ 	.short	0x010a
        /*0576*/ 	.byte	0x07
	.zero		1


	//   ....[71]....
        /*0578*/ 	.word	0x00003b40
        /*057c*/ 	.word	0x00000000
        /*0580*/ 	.word	0x000000c0
        /*0584*/ 	.short	0x010a
        /*0586*/ 	.byte	0xff
	.zero		1


	//   ....[72]....
        /*0588*/ 	.word	0x00003c00
        /*058c*/ 	.word	0x00000000
        /*0590*/ 	.word	0x00000000
        /*0594*/ 	.short	0x0101
        /*0596*/ 	.byte	0xff
	.zero		1


	//   ....[73]....
        /*0598*/ 	.word	0x00003f20
        /*059c*/ 	.word	0x000000ff
        /*05a0*/ 	.word	0x000000b8
        /*05a4*/ 	.short	0x010a
        /*05a6*/ 	.byte	0x07
	.zero		1


	//   ....[74]....
        /*05a8*/ 	.word	0x00004110
        /*05ac*/ 	.word	0x000000ff
        /*05b0*/ 	.word	0x00000090
        /*05b4*/ 	.short	0x010a
        /*05b6*/ 	.byte	0x07
	.zero		1


	//   ....[75]....
        /*05b8*/ 	.word	0x00004280
        /*05bc*/ 	.word	0x000000ff
        /*05c0*/ 	.word	0x00000070
        /*05c4*/ 	.short	0x010b
        /*05c6*/ 	.byte	0x07
	.zero		1


	//   ....[76]....
        /*05c8*/ 	.word	0x00004290
        /*05cc*/ 	.word	0x000000ff
        /*05d0*/ 	.word	0x00000000
        /*05d4*/ 	.short	0x0101
        /*05d6*/ 	.byte	0x08
	.zero		1


	//   ....[77]....
        /*05d8*/ 	.word	0x000042b0
        /*05dc*/ 	.word	0x000000ff
        /*05e0*/ 	.word	0x00000098
        /*05e4*/ 	.short	0x010a
        /*05e6*/ 	.byte	0x07
	.zero		1


	//   ....[78]....
        /*05e8*/ 	.word	0x00004410
        /*05ec*/ 	.word	0x000000ff
        /*05f0*/ 	.word	0x00000078
        /*05f4*/ 	.short	0x010b
        /*05f6*/ 	.byte	0x07
	.zero		1


	//   ....[79]....
        /*05f8*/ 	.word	0x00004420
        /*05fc*/ 	.word	0x000000ff
        /*0600*/ 	.word	0x00000000
        /*0604*/ 	.short	0x0101
        /*0606*/ 	.byte	0x08
	.zero		1


	//   ....[80]....
        /*0608*/ 	.word	0x00004430
        /*060c*/ 	.word	0x000000ff
        /*0610*/ 	.word	0x000000a0
        /*0614*/ 	.short	0x010a
        /*0616*/ 	.byte	0x07
	.zero		1


	//   ....[81]....
        /*0618*/ 	.word	0x000045d0
        /*061c*/ 	.word	0x000000ff
        /*0620*/ 	.word	0x00000080
        /*0624*/ 	.short	0x010b
        /*0626*/ 	.byte	0x07
	.zero		1


	//   ....[82]....
        /*0628*/ 	.word	0x00004640
        /*062c*/ 	.word	0x000000ff
        /*0630*/ 	.word	0x00000000
        /*0634*/ 	.short	0x0101
        /*0636*/ 	.byte	0x08
	.zero		1


	//   ....[83]....
        /*0638*/ 	.word	0x00004670
        /*063c*/ 	.word	0x000000ff
        /*0640*/ 	.word	0x000000a8
        /*0644*/ 	.short	0x010a
        /*0646*/ 	.byte	0x07
	.zero		1


	//   ....[84]....
        /*0648*/ 	.word	0x00004880
        /*064c*/ 	.word	0x000000ff
        /*0650*/ 	.word	0x00000088
        /*0654*/ 	.short	0x010b
        /*0656*/ 	.byte	0x07
	.zero		1


	//   ....[85]....
        /*0658*/ 	.word	0x000048a0
        /*065c*/ 	.word	0x000000ff
        /*0660*/ 	.word	0x00000000
        /*0664*/ 	.short	0x0101
        /*0666*/ 	.byte	0x0d
	.zero		1


	//   ....[86]....
        /*0668*/ 	.word	0x000048d0
        /*066c*/ 	.word	0x000000ff
        /*0670*/ 	.word	0x00000090
        /*0674*/ 	.short	0x010a
        /*0676*/ 	.byte	0x07
	.zero		1


	//   ....[87]....
        /*0678*/ 	.word	0x000048f0
        /*067c*/ 	.word	0x000000ff
        /*0680*/ 	.word	0x00000098
        /*0684*/ 	.short	0x010a
        /*0686*/ 	.byte	0x07
	.zero		1


	//   ....[88]....
        /*0688*/ 	.word	0x00004910
        /*068c*/ 	.word	0x000000ff
        /*0690*/ 	.word	0x000000a0
        /*0694*/ 	.short	0x010a
        /*0696*/ 	.byte	0x07
	.zero		1


	//   ....[89]....
        /*0698*/ 	.word	0x00004950
        /*069c*/ 	.word	0x00000000
        /*06a0*/ 	.word	0x000000a8
        /*06a4*/ 	.short	0x010a
        /*06a6*/ 	.byte	0xff
	.zero		1


	//   ....[90]....
        /*06a8*/ 	.word	0x00004c80
        /*06ac*/ 	.word	0x00000000
        /*06b0*/ 	.word	0x000000c0
        /*06b4*/ 	.short	0x010a
        /*06b6*/ 	.byte	0xff
	.zero		1


	//   ....[91]....
        /*06b8*/ 	.word	0x00004d90
        /*06bc*/ 	.word	0x00000000
        /*06c0*/ 	.word	0x00000000
        /*06c4*/ 	.short	0x0101
        /*06c6*/ 	.byte	0xff
	.zero		1


	//   ....[92]....
        /*06c8*/ 	.word	0x000057f0
        /*06cc*/ 	.word	0x00000003
        /*06d0*/ 	.word	0x00000070
        /*06d4*/ 	.short	0x010a
        /*06d6*/ 	.byte	0xff
	.zero		1


	//   ....[93]....
        /*06d8*/ 	.word	0x00005830
        /*06dc*/ 	.word	0x000000c1
        /*06e0*/ 	.word	0x000000e0
        /*06e4*/ 	.short	0x010a
        /*06e6*/ 	.byte	0xff
	.zero		1


	//   ....[94]....
        /*06e8*/ 	.word	0x00005960
        /*06ec*/ 	.word	0x00000003
        /*06f0*/ 	.word	0x00000070
        /*06f4*/ 	.short	0x010a
        /*06f6*/ 	.byte	0xff
	.zero		1


	//   ....[95]....
        /*06f8*/ 	.word	0x00005ac0
        /*06fc*/ 	.word	0x00000000
        /*0700*/ 	.word	0x00000000
        /*0704*/ 	.short	0x0101
        /*0706*/ 	.byte	0xff
	.zero		1


	//   ....[96]....
        /*0708*/ 	.word	0x00005b20
        /*070c*/ 	.word	0x000000c1
        /*0710*/ 	.word	0x000000e0
        /*0714*/ 	.short	0x010a
        /*0716*/ 	.byte	0xff
	.zero		1


	//   ....[97]....
        /*0718*/ 	.word	0x00006ed0
        /*071c*/ 	.word	0x000000cc
        /*0720*/ 	.word	0x00000070
        /*0724*/ 	.short	0x010a
        /*0726*/ 	.byte	0xff
	.zero		1


	//   ....[98]....
        /*0728*/ 	.word	0x00006fa0
        /*072c*/ 	.word	0x000000cc
        /*0730*/ 	.word	0x00000070
        /*0734*/ 	.short	0x010a
        /*0736*/ 	.byte	0xff
	.zero		1


	//   ....[99]....
        /*0738*/ 	.word	0x000070e0
        /*073c*/ 	.word	0x00000003
        /*0740*/ 	.word	0x00000000
        /*0744*/ 	.short	0x0101
        /*0746*/ 	.byte	0xff
	.zero		1


	//   ....[100]....
        /*0748*/ 	.word	0x00008480
        /*074c*/ 	.word	0x00000000
        /*0750*/ 	.word	0x00000070
        /*0754*/ 	.short	0x010a
        /*0756*/ 	.byte	0xff
	.zero		1


	//   ....[101]....
        /*0758*/ 	.word	0x00008550
        /*075c*/ 	.word	0x00000000
        /*0760*/ 	.word	0x00000070
        /*0764*/ 	.short	0x010a
        /*0766*/ 	.byte	0xff
	.zero		1


	//   ....[102]....
        /*0768*/ 	.word	0x000086b0
        /*076c*/ 	.word	0x00000000
        /*0770*/ 	.word	0x00000000
        /*0774*/ 	.short	0x0101
        /*0776*/ 	.byte	0xff
	.zero		1


	//   ....[103]....
        /*0778*/ 	.word	0x00009a60
        /*077c*/ 	.word	0x00000000
        /*0780*/ 	.word	0x00000070
        /*0784*/ 	.short	0x010a
        /*0786*/ 	.byte	0xff
	.zero		1


	//   ....[104]....
        /*0788*/ 	.word	0x00009b30
        /*078c*/ 	.word	0x00000000
        /*0790*/ 	.word	0x00000070
        /*0794*/ 	.short	0x010a
        /*0796*/ 	.byte	0xff
	.zero		1


	//   ....[105]....
        /*0798*/ 	.word	0x00009c90
        /*079c*/ 	.word	0x00000000
        /*07a0*/ 	.word	0x00000000
        /*07a4*/ 	.short	0x0101
        /*07a6*/ 	.byte	0xff
	.zero		1


	//   ....[106]....
        /*07a8*/ 	.word	0x0000a180
        /*07ac*/ 	.word	0x000000ff
        /*07b0*/ 	.word	0x00000000
        /*07b4*/ 	.short	0x0101
        /*07b6*/ 	.byte	0x05
	.zero		1


	//   ....[107]....
        /*07b8*/ 	.word	0x0000b100
        /*07bc*/ 	.word	0x00000003
        /*07c0*/ 	.word	0x00000110
        /*07c4*/ 	.short	0x010a
        /*07c6*/ 	.byte	0xff
	.zero		1


	//   ....[108]....
        /*07c8*/ 	.word	0x0000b160
        /*07cc*/ 	.word	0x00000002
        /*07d0*/ 	.word	0x00000038
        /*07d4*/ 	.short	0x010a
        /*07d6*/ 	.byte	0xff
	.zero		1


	//   ....[109]....
        /*07d8*/ 	.word	0x0000b1c0
        /*07dc*/ 	.word	0x00000002
        /*07e0*/ 	.word	0x00000038
        /*07e4*/ 	.short	0x010a
        /*07e6*/ 	.byte	0xff
	.zero		1


	//   ....[110]....
        /*07e8*/ 	.word	0x0000b210
        /*07ec*/ 	.word	0x00000002
        /*07f0*/ 	.word	0x000000c0
        /*07f4*/ 	.short	0x010a
        /*07f6*/ 	.byte	0xff
	.zero		1


	//   ....[111]....
        /*07f8*/ 	.word	0x0000b270
        /*07fc*/ 	.word	0x00000000
        /*0800*/ 	.word	0x00000000
        /*0804*/ 	.short	0x010a
        /*0806*/ 	.byte	0xff
	.zero		1


	//   ....[112]....
        /*0808*/ 	.word	0x0000b2d0
        /*080c*/ 	.word	0x00000000
        /*0810*/ 	.word	0x00000000
        /*0814*/ 	.short	0x010a
        /*0816*/ 	.byte	0xff
	.zero		1


	//   ....[113]....
        /*0818*/ 	.word	0x0000b330
        /*081c*/ 	.word	0x00000000
        /*0820*/ 	.word	0x00000000
        /*0824*/ 	.short	0x010a
        /*0826*/ 	.byte	0xff
	.zero		1


	//   ....[114]....
        /*0828*/ 	.word	0x0000b390
        /*082c*/ 	.word	0x00000000
        /*0830*/ 	.word	0x00000000
        /*0834*/ 	.short	0x010a
        /*0836*/ 	.byte	0xff
	.zero		1


	//   ....[115]....
        /*0838*/ 	.word	0x0000b3f0
        /*083c*/ 	.word	0x00000000
        /*0840*/ 	.word	0x00000000
        /*0844*/ 	.short	0x010a
        /*0846*/ 	.byte	0xff
	.zero		1


	//   ....[116]....
        /*0848*/ 	.word	0x0000b450
        /*084c*/ 	.word	0x00000000
        /*0850*/ 	.word	0x00000000
        /*0854*/ 	.short	0x010a
        /*0856*/ 	.byte	0xff
	.zero		1


	//   ....[117]....
        /*0858*/ 	.word	0x0000b4a0
        /*085c*/ 	.word	0x00000000
        /*0860*/ 	.word	0x00000100
        /*0864*/ 	.short	0x010a
        /*0866*/ 	.byte	0xff
	.zero		1


	//   ....[118]....
        /*0868*/ 	.word	0x0000b500
        /*086c*/ 	.word	0x00000000
        /*0870*/ 	.word	0x000000d0
        /*0874*/ 	.short	0x010a
        /*0876*/ 	.byte	0xff
	.zero		1


	//   ....[119]....
        /*0878*/ 	.word	0x0000b550
        /*087c*/ 	.word	0x00000000
        /*0880*/ 	.word	0x000000c0
        /*0884*/ 	.short	0x010a
        /*0886*/ 	.byte	0xff
	.zero		1


	//   ....[120]....
        /*0888*/ 	.word	0x0000b5b0
        /*088c*/ 	.word	0x00000000
        /*0890*/ 	.word	0x000000d0
        /*0894*/ 	.short	0x010a
        /*0896*/ 	.byte	0xff
	.zero		1


	//   ....[121]....
        /*0898*/ 	.word	0x0000b600
        /*089c*/ 	.word	0x00000000
        /*08a0*/ 	.word	0x000000c0
        /*08a4*/ 	.short	0x010a
        /*08a6*/ 	.byte	0xff
	.zero		1


	//   ....[122]....
        /*08a8*/ 	.word	0x0000b660
        /*08ac*/ 	.word	0x00000003
        /*08b0*/ 	.word	0x000000f0
        /*08b4*/ 	.short	0x010a
        /*08b6*/ 	.byte	0xff
	.zero		1


	//   ....[123]....
        /*08b8*/ 	.word	0x0000b6c0
        /*08bc*/ 	.word	0x00000000
        /*08c0*/ 	.word	0x00000000
        /*08c4*/ 	.short	0x010a
        /*08c6*/ 	.byte	0xff
	.zero		1


	//   ....[124]....
        /*08c8*/ 	.word	0x0000b720
        /*08cc*/ 	.word	0x00000000
        /*08d0*/ 	.word	0x00000000
        /*08d4*/ 	.short	0x010a
        /*08d6*/ 	.byte	0xff
	.zero		1


	//   ....[125]....
        /*08d8*/ 	.word	0x0000b780
        /*08dc*/ 	.word	0x00000000
        /*08e0*/ 	.word	0x00000000
        /*08e4*/ 	.short	0x010a
        /*08e6*/ 	.byte	0xff
	.zero		1


	//   ....[126]....
        /*08e8*/ 	.word	0x0000b7d0
        /*08ec*/ 	.word	0x00000000
        /*08f0*/ 	.word	0x000000c0
        /*08f4*/ 	.short	0x010a
        /*08f6*/ 	.byte	0xff
	.zero		1


	//   ....[127]....
        /*08f8*/ 	.word	0x0000b830
        /*08fc*/ 	.word	0x00000000
        /*0900*/ 	.word	0x000000b8
        /*0904*/ 	.short	0x010a
        /*0906*/ 	.byte	0xff
	.zero		1


	//   ....[128]....
        /*0908*/ 	.word	0x0000b890
        /*090c*/ 	.word	0x00000003
        /*0910*/ 	.word	0x00000090
        /*0914*/ 	.short	0x010a
        /*0916*/ 	.byte	0xff
	.zero		1


	//   ....[129]....
        /*0918*/ 	.word	0x0000b8f0
        /*091c*/ 	.word	0x00000003
        /*0920*/ 	.word	0x00000098
        /*0924*/ 	.short	0x010a
        /*0926*/ 	.byte	0xff
	.zero		1


	//   ....[130]....
        /*0928*/ 	.word	0x0000b950
        /*092c*/ 	.word	0x00000003
        /*0930*/ 	.word	0x000000a0
        /*0934*/ 	.short	0x010a
        /*0936*/ 	.byte	0xff
	.zero		1


	//   ....[131]....
        /*0938*/ 	.word	0x0000b9b0
        /*093c*/ 	.word	0x00000003
        /*0940*/ 	.word	0x000000a8
        /*0944*/ 	.short	0x010a
        /*0946*/ 	.byte	0xff
	.zero		1


	//   ....[132]....
        /*0948*/ 	.word	0x0000ba10
        /*094c*/ 	.word	0x00000000
        /*0950*/ 	.word	0x00000090
        /*0954*/ 	.short	0x010a
        /*0956*/ 	.byte	0xff
	.zero		1


	//   ....[133]....
        /*0958*/ 	.word	0x0000ba70
        /*095c*/ 	.word	0x00000000
        /*0960*/ 	.word	0x00000098
        /*0964*/ 	.short	0x010a
        /*0966*/ 	.byte	0xff
	.zero		1


	//   ....[134]....
        /*0968*/ 	.word	0x0000bad0
        /*096c*/ 	.word	0x00000000
        /*0970*/ 	.word	0x000000a0
        /*0974*/ 	.short	0x010a
        /*0976*/ 	.byte	0xff
	.zero		1


	//   ....[135]....
        /*0978*/ 	.word	0x0000bb20
        /*097c*/ 	.word	0x00000000
        /*0980*/ 	.word	0x000000c0
        /*0984*/ 	.short	0x010a
        /*0986*/ 	.byte	0xff
	.zero		1


	//   ....[136]....
        /*0988*/ 	.word	0x0000bb70
        /*098c*/ 	.word	0x00000003
        /*0990*/ 	.word	0x00000070
        /*0994*/ 	.short	0x010a
        /*0996*/ 	.byte	0xff
	.zero		1


	//   ....[137]....
        /*0998*/ 	.word	0x0000bbc0
        /*099c*/ 	.word	0x000000c1
        /*09a0*/ 	.word	0x000000e0
        /*09a4*/ 	.short	0x010a
        /*09a6*/ 	.byte	0xff
	.zero		1


	//   ....[138]....
        /*09a8*/ 	.word	0x0000bc10
        /*09ac*/ 	.word	0x000000cc
        /*09b0*/ 	.word	0x00000070
        /*09b4*/ 	.short	0x010a
        /*09b6*/ 	.byte	0xff
	.zero		1


	//   ....[139]....
        /*09b8*/ 	.word	0x0000bc60
        /*09bc*/ 	.word	0x00000000
        /*09c0*/ 	.word	0x00000070
        /*09c4*/ 	.short	0x010a
        /*09c6*/ 	.byte	0xff
	.zero		1


	//   ....[140]....
        /*09c8*/ 	.word	0x0000bcb0
        /*09cc*/ 	.word	0x00000000
        /*09d0*/ 	.word	0x00000070
        /*09d4*/ 	.short	0x010a
        /*09d6*/ 	.byte	0xff
	.zero		1


	//----- nvinfo : EIATTR_NUM_MBARRIERS
	.align		4
.L_48:
        /*09d8*/ 	.byte	0x03, 0x38
        /*09da*/ 	.short	0x0024


	//----- nvinfo : EIATTR_EXIT_INSTR_OFFSETS
	.align		4
        /*09dc*/ 	.byte	0x04, 0x1c
        /*09de*/ 	.short	(.L_50 - .L_49)


	//   ....[0]....
.L_49:
        /*09e0*/ 	.word	0x000026d0


	//   ....[1]....
        /*09e4*/ 	.word	0x00002bc0


	//   ....[2]....
        /*09e8*/ 	.word	0x00002c20


	//   ....[3]....
        /*09ec*/ 	.word	0x00003920


	//   ....[4]....
        /*09f0*/ 	.word	0x00004980


	//   ....[5]....
        /*09f4*/ 	.word	0x000049c0


	//   ....[6]....
        /*09f8*/ 	.word	0x0000b0f0


	//----- nvinfo : EIATTR_MAX_THREADS
	.align		4
.L_50:
        /*09fc*/ 	.byte	0x04, 0x05
        /*09fe*/ 	.short	(.L_52 - .L_51)
.L_51:
        /*0a00*/ 	.word	0x00000100
        /*0a04*/ 	.word	0x00000001
        /*0a08*/ 	.word	0x00000001


	//----- nvinfo : EIATTR_CRS_STACK_SIZE
	.align		4
.L_52:
        /*0a0c*/ 	.byte	0x04, 0x1e
        /*0a0e*/ 	.short	(.L_54 - .L_53)
.L_53:
        /*0a10*/ 	.word	0x00000000


	//----- nvinfo : EIATTR_CBANK_PARAM_SIZE
	.align		4
.L_54:
        /*0a14*/ 	.byte	0x03, 0x19
        /*0a16*/ 	.short	0x0800


	//----- nvinfo : EIATTR_PARAM_CBANK
	.align		4
        /*0a18*/ 	.byte	0x04, 0x0a
        /*0a1a*/ 	.short	(.L_56 - .L_55)
	.align		4
.L_55:
        /*0a1c*/ 	.word	index@(.nv.constant0._ZN7cutlass13device_kernelINS_4gemm6kernel13GemmUniversalIN4cute5tupleIJiiiiEEENS1_10collective13CollectiveMmaINS1_35MainloopSm100TmaUmmaWarpSpecializedILi7ELi2ELi2ENS5_IJNS4_1CILi1EEESB_SB_EEEEENS5_IJNSA_ILi128EEENSA_ILi256EEENSA_ILi64EEEEEENS_12float_e4m3_tENS5_IJlSB_lEEESI_SJ_NS4_8TiledMMAINS4_8MMA_AtomIJNS4_10MMA_TraitsINS4_19SM100_MMA_F8F6F4_SSEJSI_SI_fSE_SF_NS4_17integral_constantINS4_4UMMA5MajorELSQ_0EEESR_NSO_INSP_7ScaleInELSS_0EEEST_EEEEEENS4_6LayoutISC_NS5_IJNSA_ILi0EEESX_SX_EEEEENS5_IJNS4_10UnderscoreES10_S10_EEEEENS4_13SM90_TMA_LOADENS4_14ComposedLayoutINS4_7SwizzleILi2ELi4ELi3EEENS4_18smem_ptr_flag_bitsILi8EEENSW_INS5_IJNSA_ILi8EEESG_EEENS5_IJSG_SB_EEEEEEEvNS4_8identityES13_S1D_vS1E_EENS_8epilogue10collective18CollectiveEpilogueINS1G_23Sm100TmaWarpSpecializedILi4ELi2ELi64ELb0ELb0EEEJSH_NS5_IJNSW_ISE_SB_EENSW_ISG_SB_EEEEESI_SJ_SI_SJ_NS1G_6fusion15FusionCallbacksIS1K_NS1O_17LinearCombinationISI_fSI_fLNS_15FloatRoundStyleE2EEESH_S1N_JEEENS4_5SM1004TMEM4LOAD26SM100_TMEM_LOAD_32dp32b64xES13_S1D_NS4_39AutoVectorizingCopyWithAssumedAlignmentILi128EEENS4_14SM90_TMA_STOREES1D_S1Z_S1Z_EEEvvEEEEvNT_6ParamsE)
        /*0a20*/ 	.short	0x0380
        /*0a22*/ 	.short	0x0800


	//----- nvinfo : EIATTR_SW_WAR
	.align		4
.L_56:
        /*0a24*/ 	.byte	0x04, 0x36
        /*0a26*/ 	.short	(.L_58 - .L_57)
.L_57:
        /*0a28*/ 	.word	0x00000008
.L_58:


//--------------------- .nv.callgraph             --------------------------
	.section	.nv.callgraph,"",@"SHT_CUDA_CALLGRAPH"
	.align	4
	.sectionentsize	8
	.align		4
        /*0000*/ 	.word	0x00000000
	.align		4
        /*0004*/ 	.word	0xffffffff
	.align		4
        /*0008*/ 	.word	index@(_ZN7cutlass13device_kernelINS_4gemm6kernel13GemmUniversalIN4cute5tupleIJiiiiEEENS1_10collective13CollectiveMmaINS1_35MainloopSm100TmaUmmaWarpSpecializedILi7ELi2ELi2ENS5_IJNS4_1CILi1EEESB_SB_EEEEENS5_IJNSA_ILi128EEENSA_ILi256EEENSA_ILi64EEEEEENS_12float_e4m3_tENS5_IJlSB_lEEESI_SJ_NS4_8TiledMMAINS4_8MMA_AtomIJNS4_10MMA_TraitsINS4_19SM100_MMA_F8F6F4_SSEJSI_SI_fSE_SF_NS4_17integral_constantINS4_4UMMA5MajorELSQ_0EEESR_NSO_INSP_7ScaleInELSS_0EEEST_EEEEEENS4_6LayoutISC_NS5_IJNSA_ILi0EEESX_SX_EEEEENS5_IJNS4_10UnderscoreES10_S10_EEEEENS4_13SM90_TMA_LOADENS4_14ComposedLayoutINS4_7SwizzleILi2ELi4ELi3EEENS4_18smem_ptr_flag_bitsILi8EEENSW_INS5_IJNSA_ILi8EEESG_EEENS5_IJSG_SB_EEEEEEEvNS4_8identityES13_S1D_vS1E_EENS_8epilogue10collective18CollectiveEpilogueINS1G_23Sm100TmaWarpSpecializedILi4ELi2ELi64ELb0ELb0EEEJSH_NS5_IJNSW_ISE_SB_EENSW_ISG_SB_EEEEESI_SJ_SI_SJ_NS1G_6fusion15FusionCallbacksIS1K_NS1O_17LinearCombinationISI_fSI_fLNS_15FloatRoundStyleE2EEESH_S1N_JEEENS4_5SM1004TMEM4LOAD26SM100_TMEM_LOAD_32dp32b64xES13_S1D_NS4_39AutoVectorizingCopyWithAssumedAlignmentILi128EEENS4_14SM90_TMA_STOREES1D_S1Z_S1Z_EEEvvEEEEvNT_6ParamsE)
	.align		4
        /*000c*/ 	.word	index@(__assertfail)
	.align		4
        /*0010*/ 	.word	0x00000000
	.align		4
        /*0014*/ 	.word	0xfffffffe
	.align		4
        /*0018*/ 	.word	0x00000000
	.align		4
        /*001c*/ 	.word	0xfffffffd
	.align		4
        /*0020*/ 	.word	0x00000000
	.align		4
        /*0024*/ 	.word	0xfffffffc


//--------------------- .nv.constant4             --------------------------
	.section	.nv.constant4,"a",@progbits
	.align	8
	.align		8
.nv.constant4:
        /*0000*/ 	.dword	__assertfail
	.align		8
        /*0008*/ 	.dword	__unnamed_1
	.align		8
        /*0010*/ 	.dword	__unnamed_2
	.align		8
        /*0018*/ 	.dword	__unnamed_3
	.align		8
        /*0020*/ 	.dword	_ZN39_INTERNAL_bb021be5_4_k_cu_6d9e545e_25444cuda3std3__45__cpo5beginE
	.align		8
        /*0028*/ 	.dword	_ZN39_INTERNAL_bb021be5_4_k_cu_6d9e545e_25444cuda3std3__45__cpo3endE
	.align		8
        /*0030*/ 	.dword	_ZN39_INTERNAL_bb021be5_4_k_cu_6d9e545e_25444cuda3std3__45__cpo6cbeginE
	.align		8
        /*0038*/ 	.dword	_ZN39_INTERNAL_bb021be5_4_k_cu_6d9e545e_25444cuda3std3__45__cpo4cendE
	.align		8
        /*0040*/ 	.dword	_ZN39_INTERNAL_bb021be5_4_k_cu_6d9e545e_25444cuda3std3__441_GLOBAL__N__bb021be5_4_k_cu_6d9e545e_25446ignoreE
	.align		8
        /*0048*/ 	.dword	_ZN39_INTERNAL_bb021be5_4_k_cu_6d9e545e_25444cuda3std3__419piecewise_constructE
	.align		8
        /*0050*/ 	.dword	_ZN39_INTERNAL_bb021be5_4_k_cu_6d9e545e_25444cuda3std3__48in_placeE
	.align		8
        /*0058*/ 	.dword	_ZN39_INTERNAL_bb021be5_4_k_cu_6d9e545e_25444cuda3std6ranges3__45__cpo4swapE
	.align		8
        /*0060*/ 	.dword	_ZN39_INTERNAL_bb021be5_4_k_cu_6d9e545e_25444cuda3std6ranges3__45__cpo9iter_moveE
	.align		8
        /*0068*/ 	.dword	_ZN39_INTERNAL_bb021be5_4_k_cu_6d9e545e_25444cute7productE
	.align		8
        /*0070*/ 	.dword	_ZN39_INTERNAL_bb021be5_4_k_cu_6d9e545e_25444cute1_E
	.align		8
        /*0078*/ 	.dword	$str$25
	.align		8
        /*0080*/ 	.dword	$str$26
	.align		8
        /*0088*/ 	.dword	$str$27
	.align		8
        /*0090*/ 	.dword	$str$28


//--------------------- .text._ZN7cutlass13device_kernelINS_4gemm6kernel13GemmUniversalIN4cute5tupleIJiiiiEEENS1_10collective13CollectiveMmaINS1_35MainloopSm100TmaUmmaWarpSpecializedILi7ELi2ELi2ENS5_IJNS4_1CILi1EEESB_SB_EEEEENS5_IJNSA_ILi128EEENSA_ILi256EEENSA_ILi64EEEEEENS_12float_e4m3_tENS5_IJlSB_lEEESI_SJ_NS4_8TiledMMAINS4_8MMA_AtomIJNS4_10MMA_TraitsINS4_19SM100_MMA_F8F6F4_SSEJSI_SI_fSE_SF_NS4_17integral_constantINS4_4UMMA5MajorELSQ_0EEESR_NSO_INSP_7ScaleInELSS_0EEEST_EEEEEENS4_6LayoutISC_NS5_IJNSA_ILi0EEESX_SX_EEEEENS5_IJNS4_10UnderscoreES10_S10_EEEEENS4_13SM90_TMA_LOADENS4_14ComposedLayoutINS4_7SwizzleILi2ELi4ELi3EEENS4_18smem_ptr_flag_bitsILi8EEENSW_INS5_IJNSA_ILi8EEESG_EEENS5_IJSG_SB_EEEEEEEvNS4_8identityES13_S1D_vS1E_EENS_8epilogue10collective18CollectiveEpilogueINS1G_23Sm100TmaWarpSpecializedILi4ELi2ELi64ELb0ELb0EEEJSH_NS5_IJNSW_ISE_SB_EENSW_ISG_SB_EEEEESI_SJ_SI_SJ_NS1G_6fusion15FusionCallbacksIS1K_NS1O_17LinearCombinationISI_fSI_fLNS_15FloatRoundStyleE2EEESH_S1N_JEEENS4_5SM1004TMEM4LOAD26SM100_TMEM_LOAD_32dp32b64xES13_S1D_NS4_39AutoVectorizingCopyWithAssumedAlignmentILi128EEENS4_14SM90_TMA_STOREES1D_S1Z_S1Z_EEEvvEEEEvNT_6ParamsE --------------------------
	.section	.text._ZN7cutlass13device_kernelINS_4gemm6kernel13GemmUniversalIN4cute5tupleIJiiiiEEENS1_10collective13CollectiveMmaINS1_35MainloopSm100TmaUmmaWarpSpecializedILi7ELi2ELi2ENS5_IJNS4_1CILi1EEESB_SB_EEEEENS5_IJNSA_ILi128EEENSA_ILi256EEENSA_ILi64EEEEEENS_12float_e4m3_tENS5_IJlSB_lEEESI_SJ_NS4_8TiledMMAINS4_8MMA_AtomIJNS4_10MMA_TraitsINS4_19SM100_MMA_F8F6F4_SSEJSI_SI_fSE_SF_NS4_17integral_constantINS4_4UMMA5MajorELSQ_0EEESR_NSO_INSP_7ScaleInELSS_0EEEST_EEEEEENS4_6LayoutISC_NS5_IJNSA_ILi0EEESX_SX_EEEEENS5_IJNS4_10UnderscoreES10_S10_EEEEENS4_13SM90_TMA_LOADENS4_14ComposedLayoutINS4_7SwizzleILi2ELi4ELi3EEENS4_18smem_ptr_flag_bitsILi8EEENSW_INS5_IJNSA_ILi8EEESG_EEENS5_IJSG_SB_EEEEEEEvNS4_8identityES13_S1D_vS1E_EENS_8epilogue10collective18CollectiveEpilogueINS1G_23Sm100TmaWarpSpecializedILi4ELi2ELi64ELb0ELb0EEEJSH_NS5_IJNSW_ISE_SB_EENSW_ISG_SB_EEEEESI_SJ_SI_SJ_NS1G_6fusion15FusionCallbacksIS1K_NS1O_17LinearCombinationISI_fSI_fLNS_15FloatRoundStyleE2EEESH_S1N_JEEENS4_5SM1004TMEM4LOAD26SM100_TMEM_LOAD_32dp32b64xES13_S1D_NS4_39AutoVectorizingCopyWithAssumedAlignmentILi128EEENS4_14SM90_TMA_STOREES1D_S1Z_S1Z_EEEvvEEEEvNT_6ParamsE,"ax",@progbits
	.align	128
.text._ZN7cutlass13device_kernelINS_4gemm6kernel13GemmUniversalIN4cute5tupleIJiiiiEEENS1_10collective13CollectiveMmaINS1_35MainloopSm100TmaUmmaWarpSpecializedILi7ELi2ELi2ENS5_IJNS4_1CILi1EEESB_SB_EEEEENS5_IJNSA_ILi128EEENSA_ILi256EEENSA_ILi64EEEEEENS_12float_e4m3_tENS5_IJlSB_lEEESI_SJ_NS4_8TiledMMAINS4_8MMA_AtomIJNS4_10MMA_TraitsINS4_19SM100_MMA_F8F6F4_SSEJSI_SI_fSE_SF_NS4_17integral_constantINS4_4UMMA5MajorELSQ_0EEESR_NSO_INSP_7ScaleInELSS_0EEEST_EEEEEENS4_6LayoutISC_NS5_IJNSA_ILi0EEESX_SX_EEEEENS5_IJNS4_10UnderscoreES10_S10_EEEEENS4_13SM90_TMA_LOADENS4_14ComposedLayoutINS4_7SwizzleILi2ELi4ELi3EEENS4_18smem_ptr_flag_bitsILi8EEENSW_INS5_IJNSA_ILi8EEESG_EEENS5_IJSG_SB_EEEEEEEvNS4_8identityES13_S1D_vS1E_EENS_8epilogue10collective18CollectiveEpilogueINS1G_23Sm100TmaWarpSpecializedILi4ELi2ELi64ELb0ELb0EEEJSH_NS5_IJNSW_ISE_SB_EENSW_ISG_SB_EEEEESI_SJ_SI_SJ_NS1G_6fusion15FusionCallbacksIS1K_NS1O_17LinearCombinationISI_fSI_fLNS_15FloatRoundStyleE2EEESH_S1N_JEEENS4_5SM1004TMEM4LOAD26SM100_TMEM_LOAD_32dp32b64xES13_S1D_NS4_39AutoVectorizingCopyWithAssumedAlignmentILi128EEENS4_14SM90_TMA_STOREES1D_S1Z_S1Z_EEEvvEEEEvNT_6ParamsE:
        .type           _ZN7cutlass13device_kernelINS_4gemm6kernel13GemmUniversalIN4cute5tupleIJiiiiEEENS1_10collective13CollectiveMmaINS1_35MainloopSm100TmaUmmaWarpSpecializedILi7ELi2ELi2ENS5_IJNS4_1CILi1EEESB_SB_EEEEENS5_IJNSA_ILi128EEENSA_ILi256EEENSA_ILi64EEEEEENS_12float_e4m3_tENS5_IJlSB_lEEESI_SJ_NS4_8TiledMMAINS4_8MMA_AtomIJNS4_10MMA_TraitsINS4_19SM100_MMA_F8F6F4_SSEJSI_SI_fSE_SF_NS4_17integral_constantINS4_4UMMA5MajorELSQ_0EEESR_NSO_INSP_7ScaleInELSS_0EEEST_EEEEEENS4_6LayoutISC_NS5_IJNSA_ILi0EEESX_SX_EEEEENS5_IJNS4_10UnderscoreES10_S10_EEEEENS4_13SM90_TMA_LOADENS4_14ComposedLayoutINS4_7SwizzleILi2ELi4ELi3EEENS4_18smem_ptr_flag_bitsILi8EEENSW_INS5_IJNSA_ILi8EEESG_EEENS5_IJSG_SB_EEEEEEEvNS4_8identityES13_S1D_vS1E_EENS_8epilogue10collective18CollectiveEpilogueINS1G_23Sm100TmaWarpSpecializedILi4ELi2ELi64ELb0ELb0EEEJSH_NS5_IJNSW_ISE_SB_EENSW_ISG_SB_EEEEESI_SJ_SI_SJ_NS1G_6fusion15FusionCallbacksIS1K_NS1O_17LinearCombinationISI_fSI_fLNS_15FloatRoundStyleE2EEESH_S1N_JEEENS4_5SM1004TMEM4LOAD26SM100_TMEM_LOAD_32dp32b64xES13_S1D_NS4_39AutoVectorizingCopyWithAssumedAlignmentILi128EEENS4_14SM90_TMA_STOREES1D_S1Z_S1Z_EEEvvEEEEvNT_6ParamsE,@function
        .size           _ZN7cutlass13device_kernelINS_4gemm6kernel13GemmUniversalIN4cute5tupleIJiiiiEEENS1_10collective13CollectiveMmaINS1_35MainloopSm100TmaUmmaWarpSpecializedILi7ELi2ELi2ENS5_IJNS4_1CILi1EEESB_SB_EEEEENS5_IJNSA_ILi128EEENSA_ILi256EEENSA_ILi64EEEEEENS_12float_e4m3_tENS5_IJlSB_lEEESI_SJ_NS4_8TiledMMAINS4_8MMA_AtomIJNS4_10MMA_TraitsINS4_19SM100_MMA_F8F6F4_SSEJSI_SI_fSE_SF_NS4_17integral_constantINS4_4UMMA5MajorELSQ_0EEESR_NSO_INSP_7ScaleInELSS_0EEEST_EEEEEENS4_6LayoutISC_NS5_IJNSA_ILi0EEESX_SX_EEEEENS5_IJNS4_10UnderscoreES10_S10_EEEEENS4_13SM90_TMA_LOADENS4_14ComposedLayoutINS4_7SwizzleILi2ELi4ELi3EEENS4_18smem_ptr_flag_bitsILi8EEENSW_INS5_IJNSA_ILi8EEESG_EEENS5_IJSG_SB_EEEEEEEvNS4_8identityES13_S1D_vS1E_EENS_8epilogue10collective18CollectiveEpilogueINS1G_23Sm100TmaWarpSpecializedILi4ELi2ELi64ELb0ELb0EEEJSH_NS5_IJNSW_ISE_SB_EENSW_ISG_SB_EEEEESI_SJ_SI_SJ_NS1G_6fusion15FusionCallbacksIS1K_NS1O_17LinearCombinationISI_fSI_fLNS_15FloatRoundStyleE2EEESH_S1N_JEEENS4_5SM1004TMEM4LOAD26SM100_TMEM_LOAD_32dp32b64xES13_S1D_NS4_39AutoVectorizingCopyWithAssumedAlignmentILi128EEENS4_14SM90_TMA_STOREES1D_S1Z_S1Z_EEEvvEEEEvNT_6ParamsE,(.L_x_176 - _ZN7cutlass13device_kernelINS_4gemm6kernel13GemmUniversalIN4cute5tupleIJiiiiEEENS1_10collective13CollectiveMmaINS1_35MainloopSm100TmaUmmaWarpSpecializedILi7ELi2ELi2ENS5_IJNS4_1CILi1EEESB_SB_EEEEENS5_IJNSA_ILi128EEENSA_ILi256EEENSA_ILi64EEEEEENS_12float_e4m3_tENS5_IJlSB_lEEESI_SJ_NS4_8TiledMMAINS4_8MMA_AtomIJNS4_10MMA_TraitsINS4_19SM100_MMA_F8F6F4_SSEJSI_SI_fSE_SF_NS4_17integral_constantINS4_4UMMA5MajorELSQ_0EEESR_NSO_INSP_7ScaleInELSS_0EEEST_EEEEEENS4_6LayoutISC_NS5_IJNSA_ILi0EEESX_SX_EEEEENS5_IJNS4_10UnderscoreES10_S10_EEEEENS4_13SM90_TMA_LOADENS4_14ComposedLayoutINS4_7SwizzleILi2ELi4ELi3EEENS4_18smem_ptr_flag_bitsILi8EEENSW_INS5_IJNSA_ILi8EEESG_EEENS5_IJSG_SB_EEEEEEEvNS4_8identityES13_S1D_vS1E_EENS_8epilogue10collective18CollectiveEpilogueINS1G_23Sm100TmaWarpSpecializedILi4ELi2ELi64ELb0ELb0EEEJSH_NS5_IJNSW_ISE_SB_EENSW_ISG_SB_EEEEESI_SJ_SI_SJ_NS1G_6fusion15FusionCallbacksIS1K_NS1O_17LinearCombinationISI_fSI_fLNS_15FloatRoundStyleE2EEESH_S1N_JEEENS4_5SM1004TMEM4LOAD26SM100_TMEM_LOAD_32dp32b64xES13_S1D_NS4_39AutoVectorizingCopyWithAssumedAlignmentILi128EEENS4_14SM90_TMA_STOREES1D_S1Z_S1Z_EEEvvEEEEvNT_6ParamsE)
        .other          _ZN7cutlass13device_kernelINS_4gemm6kernel13GemmUniversalIN4cute5tupleIJiiiiEEENS1_10collective13CollectiveMmaINS1_35MainloopSm100TmaUmmaWarpSpecializedILi7ELi2ELi2ENS5_IJNS4_1CILi1EEESB_SB_EEEEENS5_IJNSA_ILi128EEENSA_ILi256EEENSA_ILi64EEEEEENS_12float_e4m3_tENS5_IJlSB_lEEESI_SJ_NS4_8TiledMMAINS4_8MMA_AtomIJNS4_10MMA_TraitsINS4_19SM100_MMA_F8F6F4_SSEJSI_SI_fSE_SF_NS4_17integral_constantINS4_4UMMA5MajorELSQ_0EEESR_NSO_INSP_7ScaleInELSS_0EEEST_EEEEEENS4_6LayoutISC_NS5_IJNSA_ILi0EEESX_SX_EEEEENS5_IJNS4_10UnderscoreES10_S10_EEEEENS4_13SM90_TMA_LOADENS4_14ComposedLayoutINS4_7SwizzleILi2ELi4ELi3EEENS4_18smem_ptr_flag_bitsILi8EEENSW_INS5_IJNSA_ILi8EEESG_EEENS5_IJSG_SB_EEEEEEEvNS4_8identityES13_S1D_vS1E_EENS_8epilogue10collective18CollectiveEpilogueINS1G_23Sm100TmaWarpSpecializedILi4ELi2ELi64ELb0ELb0EEEJSH_NS5_IJNSW_ISE_SB_EENSW_ISG_SB_EEEEESI_SJ_SI_SJ_NS1G_6fusion15FusionCallbacksIS1K_NS1O_17LinearCombinationISI_fSI_fLNS_15FloatRoundStyleE2EEESH_S1N_JEEENS4_5SM1004TMEM4LOAD26SM100_TMEM_LOAD_32dp32b64xES13_S1D_NS4_39AutoVectorizingCopyWithAssumedAlignmentILi128EEENS4_14SM90_TMA_STOREES1D_S1Z_S1Z_EEEvvEEEEvNT_6ParamsE,@"STO_CUDA_ENTRY STV_DEFAULT"
_ZN7cutlass13device_kernelINS_4gemm6kernel13GemmUniversalIN4cute5tupleIJiiiiEEENS1_10collective13CollectiveMmaINS1_35MainloopSm100TmaUmmaWarpSpecializedILi7ELi2ELi2ENS5_IJNS4_1CILi1EEESB_SB_EEEEENS5_IJNSA_ILi128EEENSA_ILi256EEENSA_ILi64EEEEEENS_12float_e4m3_tENS5_IJlSB_lEEESI_SJ_NS4_8TiledMMAINS4_8MMA_AtomIJNS4_10MMA_TraitsINS4_19SM100_MMA_F8F6F4_SSEJSI_SI_fSE_SF_NS4_17integral_constantINS4_4UMMA5MajorELSQ_0EEESR_NSO_INSP_7ScaleInELSS_0EEEST_EEEEEENS4_6LayoutISC_NS5_IJNSA_ILi0EEESX_SX_EEEEENS5_IJNS4_10UnderscoreES10_S10_EEEEENS4_13SM90_TMA_LOADENS4_14ComposedLayoutINS4_7SwizzleILi2ELi4ELi3EEENS4_18smem_ptr_flag_bitsILi8EEENSW_INS5_IJNSA_ILi8EEESG_EEENS5_IJSG_SB_EEEEEEEvNS4_8identityES13_S1D_vS1E_EENS_8epilogue10collective18CollectiveEpilogueINS1G_23Sm100TmaWarpSpecializedILi4ELi2ELi64ELb0ELb0EEEJSH_NS5_IJNSW_ISE_SB_EENSW_ISG_SB_EEEEESI_SJ_SI_SJ_NS1G_6fusion15FusionCallbacksIS1K_NS1O_17LinearCombinationISI_fSI_fLNS_15FloatRoundStyleE2EEESH_S1N_JEEENS4_5SM1004TMEM4LOAD26SM100_TMEM_LOAD_32dp32b64xES13_S1D_NS4_39AutoVectorizingCopyWithAssumedAlignmentILi128EEENS4_14SM90_TMA_STOREES1D_S1Z_S1Z_EEEvvEEEEvNT_6ParamsE:
[----:B------:R-:W1:Y:S01]  /*0000*/  LDC R1, c[0x0][0x37c] ;  /* 0x0000df00ff017b82 */ /* 0x000e620000000800 */
[----:B------:R-:W2:Y:S01]  /*0010*/  S2R R185, SR_TID.X ;  /* 0x0000000000b97919 */ /* 0x000ea20000002100 */
[----:B------:R-:W3:Y:S01]  /*0020*/  LDCU.64 UR4, c[0x0][0x890] ;  /* 0x00011200ff0477ac */ /* 0x000ee20008000a00 */
[----:B------:R-:W-:Y:S02]  /*0030*/  PRMT R171, RZ, 0x7610, R171 ;  /* 0x00007610ffab7816 */ /* 0x000fe400000000ab */
[----:B------:R-:W-:Y:S01]  /*0040*/  ELECT P5, URZ, PT ;  /* 0x0000000000ff782f */ /* 0x000fe200038a0000 */
[----:B------:R-:W4:Y:S01]  /*0050*/  LDCU.64 UR46, c[0x0][0x358] ;  /* 0x00006b00ff2e77ac */ /* 0x000f220008000a00 */
[----:B---3--:R-:W-:-:S04]  /*0060*/  UISETP.NE.U32.AND UP0, UPT, UR4, URZ, UPT ;  /* 0x000000ff0400728c */ /* 0x008fc8000bf05070 */
[----:B------:R-:W-:Y:S01]  /*0070*/  UISETP.NE.AND.EX UP0, UPT, UR5, URZ, UPT, UP0 ;  /* 0x000000ff0500728c */ /* 0x000fe2000bf05300 */
[----:B--2---:R-:W-:-:S05]  /*0080*/  SHF.R.U32.HI R173, RZ, 0x5, R185 ;  /* 0x00000005ffad7819 */ /* 0x004fca00000116b9 */
[----:B------:R-:W2:Y:S02]  /*0090*/  SHFL.IDX PT, R0, R173, RZ, 0x1f ;  /* 0x00001fffad007589 */ /* 0x000ea400000e0000 */
[----:B--2---:R-:W-:Y:S01]  /*00a0*/  R2UR UR8, R0 ;  /* 0x00000000000872ca */ /* 0x004fe200000e0000 */
[----:B-1--4-:R-:W-:-:S14]  /*00b0*/  BRA.U UP0, `(.L_x_0) ;  /* 0x00000001002c7547 */ /* 0x012fdc000b800000 */
[----:B------:R-:W1:Y:S02]  /*00c0*/  LDCU.64 UR6, c[0x0][0x888] ;  /* 0x00011100ff0677ac */ /* 0x000e640008000a00 */
[----:B-1----:R-:W-:-:S04]  /*00d0*/  UISETP.NE.U32.AND UP0, UPT, UR6, URZ, UPT ;  /* 0x000000ff0600728c */ /* 0x002fc8000bf05070 */
[----:B------:R-:W-:-:S09]  /*00e0*/  UISETP.NE.AND.EX UP0, UPT, UR7, URZ, UPT, UP0 ;  /* 0x000000ff0700728c */ /* 0x000fd2000bf05300 */
[----:B------:R-:W-:Y:S05]  /*00f0*/  BRA.U !UP0, `(.L_x_1) ;  /* 0x0000000108107547 */ /* 0x000fea000b800000 */
[----:B------:R-:W1:Y:S02]  /*0100*/  LDC.64 R2, c[0x0][0x888] ;  /* 0x00022200ff027b82 */ /* 0x000e640000000a00 */
[----:B-1----:R1:W5:Y:S01]  /*0110*/  LDG.E R81, desc[UR46][R2.64] ;  /* 0x0000002e02517981 */ /* 0x002362000c1e1900 */
[----:B------:R-:W-:Y:S01]  /*0120*/  HFMA2 R171, -RZ, RZ, 0, 5.9604644775390625e-08 ;  /* 0x00000001ffab7431 */ /* 0x000fe200000001ff */
[----:B------:R-:W-:Y:S05]  /*0130*/  BRA `(.L_x_0) ;  /* 0x00000000000c7947 */ /* 0x000fea0003800000 */
.L_x_1:
[----:B------:R-:W1:Y:S01]  /*0140*/  LDCU UR6, c[0x0][0x880] ;  /* 0x00011000ff0677ac */ /* 0x000e620008000800 */
[----:B------:R-:W-:Y:S01]  /*0150*/  HFMA2 R171, -RZ, RZ, 0, 5.9604644775390625e-08 ;  /* 0x00000001ffab7431 */ /* 0x000fe200000001ff */
[----:B-1----:R-:W-:-:S07]  /*0160*/  MOV R81, UR6 ;  /* 0x0000000600517c02 */ /* 0x002fce0008000f00 */
.L_x_0:
[----:B------:R-:W2:Y:S02]  /*0170*/  LDCU.64 UR6, c[0x0][0x8b0] ;  /* 0x00011600ff0677ac */ /* 0x000ea40008000a00 */
[----:B--2---:R-:W-:-:S04]  /*0180*/  UISETP.NE.U32.AND UP0, UPT, UR6, URZ, UPT ;  /* 0x000000ff0600728c */ /* 0x004fc8000bf05070 */
[----:B------:R-:W-:-:S09]  /*0190*/  UISETP.NE.AND.EX UP0, UPT, UR7, URZ, UPT, UP0 ;  /* 0x000000ff0700728c */ /* 0x000fd2000bf05300 */
[----:B------:R-:W-:Y:S05]  /*01a0*/  BRA.U UP0, `(.L_x_2) ;  /* 0x0000000100247547 */ /* 0x000fea000b800000 */
[----:B------:R-:W2:Y:S02]  /*01b0*/  LDCU.64 UR6, c[0x0][0x8a8] ;  /* 0x00011500ff0677ac */ /* 0x000ea40008000a00 */
[----:B--2---:R-:W-:-:S04]  /*01c0*/  UISETP.NE.U32.AND UP0, UPT, UR6, URZ, UPT ;  /* 0x000000ff0600728c */ /* 0x004fc8000bf05070 */
[----:B------:R-:W-:-:S09]  /*01d0*/  UISETP.NE.AND.EX UP0, UPT, UR7, URZ, UPT, UP0 ;  /* 0x000000ff0700728c */ /* 0x000fd2000bf05300 */
[----:B------:R-:W-:Y:S05]  /*01e0*/  BRA.U !UP0, `(.L_x_3) ;  /* 0x00000001080c7547 */ /* 0x000fea000b800000 */
[----:B------:R-:W2:Y:S02]  /*01f0*/  LDC.64 R78, c[0x0][0x8a8] ;  /* 0x00022a00ff4e7b82 */ /* 0x000ea40000000a00 */
[----:B--2---:R2:W5:Y:S01]  /*0200*/  LDG.E R78, desc[UR46][R78.64] ;  /* 0x0000002e4e4e7981 */ /* 0x004562000c1e1900 */
[----:B------:R-:W-:Y:S05]  /*0210*/  BRA `(.L_x_2) ;  /* 0x0000000000087947 */ /* 0x000fea0003800000 */
.L_x_3:
[----:B------:R-:W2:Y:S02]  /*0220*/  LDCU UR6, c[0x0][0x8a0] ;  /* 0x00011400ff0677ac */ /* 0x000ea40008000800 */
[----:B--2---:R-:W-:Y:S02]  /*0230*/  MOV R78, UR6 ;  /* 0x00000006004e7c02 */ /* 0x004fe40008000f00 */
.L_x_2:
[----:B------:R-:W-:Y:S01]  /*0240*/  IMAD.U32 R0, RZ, RZ, UR8 ;  /* 0x00000008ff007e24 */ /* 0x000fe2000f8e00ff */
[----:B------:R-:W-:Y:S04]  /*0250*/  BSSY.RECONVERGENT B0, `(.L_x_4) ;  /* 0x000000c000007945 */ /* 0x000fe80003800200 */
[C---:B------:R-:W-:Y:S02]  /*0260*/  ISETP.NE.OR P1, PT, R0.reuse, 0x1, !P5 ;  /* 0x000000010000780c */ /* 0x040fe40006f25670 */
[----:B------:R-:W-:-:S11]  /*0270*/  ISETP.NE.OR P0, PT, R0, 0x3, !P5 ;  /* 0x000000030000780c */ /* 0x000fd60006f05670 */
[----:B------:R-:W-:Y:S05]  /*0280*/  @P1 BRA `(.L_x_5) ;  /* 0x0000000000201947 */ /* 0x000fea0003800000 */
[----:B------:R-:W3:Y:S02]  /*0290*/  LDCU.64 UR6, c[0x0][0x348] ;  /* 0x00006900ff0677ac */ /* 0x000ee40008000a00 */
[----:B---3--:R-:W-:Y:S02]  /*02a0*/  UIADD3 UR10, UP1, UPT, UR6, 0x80, URZ ;  /* 0x00000080060a7890 */ /* 0x008fe4000ff3e0ff */
[----:B------:R-:W-:Y:S02]  /*02b0*/  UIADD3 UR6, UP0, UPT, UR6, 0x180, URZ ;  /* 0x0000018006067890 */ /* 0x000fe4000ff1e0ff */
[----:B------:R-:W-:Y:S02]  /*02c0*/  UIADD3.X UR11, UPT, UPT, URZ, UR7, URZ, UP1, !UPT ;  /* 0x00000007ff0b7290 */ /* 0x000fe40008ffe4ff */
[----:B------:R-:W-:-:S07]  /*02d0*/  UIADD3.X UR7, UPT, UPT, URZ, UR7, URZ, UP0, !UPT ;  /* 0x00000007ff077290 */ /* 0x000fce00087fe4ff */
[----:B------:R3:W-:Y:S02]  /*02e0*/  UTMACCTL.PF [UR10] ;  /* 0x000000000a0079b9 */ /* 0x0007e40008040000 */
[----:B------:R3:W-:Y:S02]  /*02f0*/  UTMACCTL.PF [UR6] ;  /* 0x00000000060079b9 */ /* 0x0007e40008040000 */
[----:B---3--:R-:W-:Y:S01]  /*0300*/  NOP ;  /* 0x0000000000007918 */ /* 0x008fe20000000000 */
.L_x_5:
[----:B------:R-:W-:Y:S05]  /*0310*/  BSYNC.RECONVERGENT B0 ;  /* 0x0000000000007941 */ /* 0x000fea0003800200 */
.L_x_4:
[----:B------:R-:W-:Y:S04]  /*0320*/  BSSY.RECONVERGENT B0, `(.L_x_6) ;  /* 0x000000a000007945 */ /* 0x000fe80003800200 */
        /* <DEDUP_REMOVED lines=9> */
.L_x_7:
[----:B------:R-:W-:Y:S05]  /*03c0*/  BSYNC.RECONVERGENT B0 ;  /* 0x0000000000007941 */ /* 0x000fea0003800200 */
.L_x_6:
[----:B------:R-:W3:Y:S01]  /*03d0*/  LDCU.64 UR6, c[0x0][0x888] ;  /* 0x00011100ff0677ac */ /* 0x000ee20008000a00 */
[----:B------:R-:W-:Y:S02]  /*03e0*/  UISETP.EQ.U32.AND UP1, UPT, UR4, URZ, UPT ;  /* 0x000000ff0400728c */ /* 0x000fe4000bf22070 */
[----:B------:R-:W-:Y:S02]  /*03f0*/  UPLOP3.LUT UP2, UPT, UPT, UPT, UPT, 0x80, 0x8 ;  /* 0x000000000008789c */ /* 0x000fe40003f4f070 */
[----:B---3--:R-:W-:-:S04]  /*0400*/  UISETP.NE.U32.AND UP0, UPT, UR6, URZ, UPT ;  /* 0x000000ff0600728c */ /* 0x008fc8000bf05070 */
[----:B------:R-:W-:-:S04]  /*0410*/  UISETP.NE.AND.EX UP0, UPT, UR7, URZ, UPT, UP0 ;  /* 0x000000ff0700728c */ /* 0x000fc8000bf05300 */
[----:B------:R-:W-:-:S04]  /*0420*/  UISETP.EQ.OR.EX UP3, UPT, UR5, URZ, !UP0, UP1 ;  /* 0x000000ff0500728c */ /* 0x000fc8000c762710 */
[----:B------:R-:W-:-:S05]  /*0430*/  UP2UR UR50, UPR, URZ, 0x8 ;  /* 0x00000008ff327883 */ /* 0x000fca0008000000 */
[----:B------:R-:W-:Y:S07]  /*0440*/  BRA.U !UP3, `(.L_x_8) ;  /* 0x000000010b207547 */ /* 0x000fee000b800000 */
[----:B------:R-:W-:Y:S01]  /*0450*/  UISETP.NE.U32.AND UP2, UPT, UR4, URZ, UPT ;  /* 0x000000ff0400728c */ /* 0x000fe2000bf45070 */
[----:B-----5:R-:W-:Y:S01]  /*0460*/  FSETP.NEU.AND P0, PT, R81, RZ, PT ;  /* 0x000000ff5100720b */ /* 0x020fe20003f0d000 */
[----:B------:R-:W-:Y:S02]  /*0470*/  USEL UR4, URZ, 0xffffffff, UP0 ;  /* 0xffffffffff047887 */ /* 0x000fe40008000000 */
[----:B------:R-:W-:-:S10]  /*0480*/  UISETP.NE.AND.EX UP2, UPT, UR5, URZ, UPT, UP2 ;  /* 0x000000ff0500728c */ /* 0x000fd4000bf45320 */
[----:B------:R-:W-:Y:S01]  /*0490*/  VOTEU.ANY UP1, P0 ;  /* 0x0000000000ff7886 */ /* 0x000fe20000020100 */
[----:B------:R-:W-:-:S04]  /*04a0*/  @!UP2 USEL UR4, URZ, 0xffffffff, UP1 ;  /* 0xffffffffff04a887 */ /* 0x000fc80008800000 */
[----:B------:R-:W-:-:S04]  /*04b0*/  ULOP3.LUT UR4, UR4, 0x1, URZ, 0xc0, !UPT ;  /* 0x0000000104047892 */ /* 0x000fc8000f8ec0ff */
[----:B------:R-:W-:-:S11]  /*04c0*/  UISETP.NE.U32.AND UP2, UPT, UR4, 0x1, UPT ;  /* 0x000000010400788c */ /* 0x000fd6000bf45070 */
.L_x_8:
[----:B-1----:R-:W1:Y:S01]  /*04d0*/  SHFL.IDX PT, R2, R173, RZ, 0x1f ;  /* 0x00001fffad027589 */ /* 0x002e6200000e0000 */
[----:B------:R-:W-:-:S04]  /*04e0*/  UISETP.NE.AND UP1, UPT, UR8, 0x2, UPT ;  /* 0x000000020800788c */ /* 0x000fc8000bf25270 */
[----:B------:R-:W-:Y:S01]  /*04f0*/  USEL UR6, URZ, 0x1, UP1 ;  /* 0x00000001ff067887 */ /* 0x000fe20008800000 */
[----:B-1----:R-:W-:-:S13]  /*0500*/  ISETP.NE.AND P0, PT, R2, RZ, PT ;  /* 0x000000ff0200720c */ /* 0x002fda0003f05270 */
[----:B------:R-:W-:Y:S05]  /*0510*/  @P0 BRA `(.L_x_9) ;  /* 0x0000000000600947 */ /* 0x000fea0003800000 */
[----:B------:R-:W1:Y:S01]  /*0520*/  S2UR UR5, SR_CgaCtaId ;  /* 0x00000000000579c3 */ /* 0x000e620000008800 */
[----:B------:R-:W-:Y:S01]  /*0530*/  UMOV UR7, 0x400 ;  /* 0x0000040000077882 */ /* 0x000fe20000000000 */
[----:B------:R-:W-:Y:S01]  /*0540*/  UMOV UR4, 0x1 ;  /* 0x0000000100047882 */ /* 0x000fe20000000000 */
[----:B------:R-:W-:Y:S01]  /*0550*/  ELECT P0, URZ, PT ;  /* 0x0000000000ff782f */ /* 0x000fe20003800000 */
[----:B------:R-:W-:-:S04]  /*0560*/  UIADD3 UR10, UPT, UPT, -UR4, 0x100000, URZ ;  /* 0x00100000040a7890 */ /* 0x000fc8000fffe1ff */
[----:B------:R-:W-:Y:S02]  /*0570*/  USHF.L.U32 UR11, UR10, 0xb, URZ ;  /* 0x0000000b0a0b7899 */ /* 0x000fe400080006ff */
[----:B------:R-:W-:Y:S02]  /*0580*/  USHF.L.U32 UR10, UR10, 0x1, URZ ;  /* 0x000000010a0a7899 */ /* 0x000fe400080006ff */
[----:B-1----:R-:W-:Y:S01]  /*0590*/  ULEA UR5, UR5, UR7, 0x18 ;  /* 0x0000000705057291 */ /* 0x002fe2000f8ec0ff */
[----:B------:R-:W1:Y:S11]  /*05a0*/  FENCE.VIEW.ASYNC.S ;  /* 0x00000000000073c6 */ /* 0x000e760000000000 */
[----:B-1----:R1:W3:Y:S01]  /*05b0*/  SYNCS.EXCH.64 URZ, [UR5], UR10 ;  /* 0x0000000a05ff75b2 */ /* 0x0022e20008000100 */
[----:B------:R1:W4:Y:S01]  /*05c0*/  SYNCS.EXCH.64 URZ, [UR5+0x38], UR10 ;  /* 0x0000380a05ff75b2 */ /* 0x0003220008000100 */
[----:B------:R1:W1:Y:S01]  /*05d0*/  SYNCS.EXCH.64 URZ, [UR5+0x8], UR10 ;  /* 0x0000080a05ff75b2 */ /* 0x0002620008000100 */
        /* <DEDUP_REMOVED lines=11> */
[----:B------:R-:W-:Y:S01]  /*0690*/  NOP ;  /* 0x0000000000007918 */ /* 0x000fe20000000000 */
.L_x_9:
[----:B------:R-:W2:Y:S01]  /*06a0*/  SHFL.IDX PT, R2, R173, RZ, 0x1f ;  /* 0x00001fffad027589 */ /* 0x000ea200000e0000 */
[----:B------:R-:W-:Y:S01]  /*06b0*/  NOP ;  /* 0x0000000000007918 */ /* 0x000fe20000000000 */
[----:B--2---:R-:W-:-:S13]  /*06c0*/  ISETP.NE.AND P0, PT, R2, 0x1, PT ;  /* 0x000000010200780c */ /* 0x004fda0003f05270 */
[----:B------:R-:W-:Y:S05]  /*06d0*/  @P0 BRA `(.L_x_10) ;  /* 0x0000000000580947 */ /* 0x000fea0003800000 */
[----:B------:R-:W2:Y:S01]  /*06e0*/  S2UR UR7, SR_CgaCtaId ;  /* 0x00000000000779c3 */ /* 0x000ea20000008800 */
[----:B------:R-:W-:Y:S01]  /*06f0*/  UMOV UR9, 0x400 ;  /* 0x0000040000097882 */ /* 0x000fe20000000000 */
[----:B-1----:R-:W-:Y:S01]  /*0700*/  UMOV UR5, 0x20 ;  /* 0x0000002000057882 */ /* 0x002fe20000000000 */
[----:B------:R-:W-:Y:S01]  /*0710*/  UMOV UR4, 0x80 ;  /* 0x0000008000047882 */ /* 0x000fe20000000000 */
[----:B------:R-:W-:-:S04]  /*0720*/  UIADD3 UR10, UPT, UPT, -UR5, 0x100000, URZ ;  /* 0x00100000050a7890 */ /* 0x000fc8000fffe1ff */
[----:B------:R-:W-:Y:S02]  /*0730*/  USHF.L.U32 UR11, UR10, 0xb, URZ ;  /* 0x0000000b0a0b7899 */ /* 0x000fe400080006ff */
[----:B------:R-:W-:Y:S02]  /*0740*/  USHF.L.U32 UR10, UR10, 0x1, URZ ;  /* 0x000000010a0a7899 */ /* 0x000fe400080006ff */
[----:B------:R-:W-:-:S04]  /*0750*/  UIADD3 UR4, UPT, UPT, -UR4, 0x100000, URZ ;  /* 0x0010000004047890 */ /* 0x000fc8000fffe1ff */
[----:B------:R-:W-:Y:S02]  /*0760*/  USHF.L.U32 UR5, UR4, 0xb, URZ ;  /* 0x0000000b04057899 */ /* 0x000fe400080006ff */
[----:B------:R-:W-:Y:S01]  /*0770*/  USHF.L.U32 UR4, UR4, 0x1, URZ ;  /* 0x0000000104047899 */ /* 0x000fe200080006ff */
[----:B------:R-:W-:Y:S01]  /*0780*/  ELECT P0, URZ, PT ;  /* 0x0000000000ff782f */ /* 0x000fe20003800000 */
[----:B--2---:R-:W-:Y:S01]  /*0790*/  ULEA UR7, UR7, UR9, 0x18 ;  /* 0x0000000907077291 */ /* 0x004fe2000f8ec0ff */
[----:B------:R-:W1:Y:S11]  /*07a0*/  FENCE.VIEW.ASYNC.S ;  /* 0x00000000000073c6 */ /* 0x000e760000000000 */
[----:B-1----:R2:W1:Y:S01]  /*07b0*/  SYNCS.EXCH.64 URZ, [UR7+0x70], UR10 ;  /* 0x0000700a07ff75b2 */ /* 0x0024620008000100 */
[----:B------:R2:W1:Y:S01]  /*07c0*/  SYNCS.EXCH.64 URZ, [UR7+0x90], UR4 ;  /* 0x0000900407ff75b2 */ /* 0x0004620008000100 */
[----:B------:R2:W1:Y:S01]  /*07d0*/  SYNCS.EXCH.64 URZ, [UR7+0x78], UR10 ;  /* 0x0000780a07ff75b2 */ /* 0x0004620008000100 */
[----:B------:R2:W1:Y:S01]  /*07e0*/  SYNCS.EXCH.64 URZ, [UR7+0x98], UR4 ;  /* 0x0000980407ff75b2 */ /* 0x0004620008000100 */
[----:B------:R2:W1:Y:S01]  /*07f0*/  SYNCS.EXCH.64 URZ, [UR7+0x80], UR10 ;  /* 0x0000800a07ff75b2 */ /* 0x0004620008000100 */
[----:B------:R2:W1:Y:S01]  /*0800*/  SYNCS.EXCH.64 URZ, [UR7+0xa0], UR4 ;  /* 0x0000a00407ff75b2 */ /* 0x0004620008000100 */
[----:B------:R2:W1:Y:S01]  /*0810*/  SYNCS.EXCH.64 URZ, [UR7+0x88], UR10 ;  /* 0x0000880a07ff75b2 */ /* 0x0004620008000100 */
[----:B------:R2:W1:Y:S02]  /*0820*/  SYNCS.EXCH.64 URZ, [UR7+0xa8], UR4 ;  /* 0x0000a80407ff75b2 */ /* 0x0004640008000100 */
[----:B--2---:R-:W-:Y:S01]  /*0830*/  NOP ;  /* 0x0000000000007918 */ /* 0x004fe20000000000 */
.L_x_10:
[----:B------:R-:W2:Y:S01]  /*0840*/  SHFL.IDX PT, R2, R173, RZ, 0x1f ;  /* 0x00001fffad027589 */ /* 0x000ea200000e0000 */
[----:B------:R-:W-:Y:S01]  /*0850*/  NOP ;  /* 0x0000000000007918 */ /* 0x000fe20000000000 */
[----:B--2---:R-:W-:-:S13]  /*0860*/  ISETP.NE.AND P0, PT, R2, 0x3, PT ;  /* 0x000000030200780c */ /* 0x004fda0003f05270 */
[----:B------:R-:W-:Y:S05]  /*0870*/  @P0 BRA `(.L_x_11) ;  /* 0x0000000000300947 */ /* 0x000fea0003800000 */
[----:B-1----:R-:W1:Y:S01]  /*0880*/  S2UR UR5, SR_CgaCtaId ;  /* 0x00000000000579c3 */ /* 0x002e620000008800 */
        /* <DEDUP_REMOVED lines=8> */
[----:B-1----:R2:W1:Y:S01]  /*0910*/  SYNCS.EXCH.64 URZ, [UR5+0xb0], UR10 ;  /* 0x0000b00a05ff75b2 */ /* 0x0024620008000100 */
[----:B------:R2:W1:Y:S02]  /*0920*/  SYNCS.EXCH.64 URZ, [UR5+0xb8], UR10 ;  /* 0x0000b80a05ff75b2 */ /* 0x0004640008000100 */
[----:B--2---:R-:W-:Y:S01]  /*0930*/  NOP ;  /* 0x0000000000007918 */ /* 0x004fe20000000000 */
.L_x_11:
[----:B------:R-:W2:Y:S01]  /*0940*/  SHFL.IDX PT, R2, R173, RZ, 0x1f ;  /* 0x00001fffad027589 */ /* 0x000ea200000e0000 */
[----:B------:R-:W-:Y:S01]  /*0950*/  NOP ;  /* 0x0000000000007918 */ /* 0x000fe20000000000 */
[----:B--2---:R-:W-:-:S13]  /*0960*/  ISETP.NE.AND P0, PT, R2, 0x4, PT ;  /* 0x000000040200780c */ /* 0x004fda0003f05270 */
[----:B------:R-:W-:Y:S05]  /*0970*/  @P0 BRA `(.L_x_12) ;  /* 0x00000000004c0947 */ /* 0x000fea0003800000 */
[----:B-1----:R-:W1:Y:S01]  /*0980*/  S2UR UR5, SR_CgaCtaId ;  /* 0x00000000000579c3 */ /* 0x002e620000008800 */
[----:B------:R-:W-:Y:S01]  /*0990*/  UMOV UR9, 0x100 ;  /* 0x0000010000097882 */ /* 0x000fe20000000000 */
[----:B------:R-:W-:Y:S01]  /*09a0*/  UMOV UR7, 0x400 ;  /* 0x0000040000077882 */ /* 0x000fe20000000000 */
[----:B------:R-:W-:Y:S01]  /*09b0*/  USEL UR9, UR9, 0xe0, UP2 ;  /* 0x000000e009097887 */ /* 0x000fe20009000000 */
[----:B------:R-:W-:Y:S01]  /*09c0*/  UMOV UR4, 0x1 ;  /* 0x0000000100047882 */ /* 0x000fe20000000000 */
[----:B------:R-:W-:Y:S01]  /*09d0*/  ELECT P0, URZ, PT ;  /* 0x0000000000ff782f */ /* 0x000fe20003800000 */
[----:B------:R-:W-:-:S04]  /*09e0*/  UIADD3 UR10, UPT, UPT, -UR4, 0x100000, URZ ;  /* 0x00100000040a7890 */ /* 0x000fc8000fffe1ff */
[----:B------:R-:W-:Y:S02]  /*09f0*/  USHF.L.U32 UR11, UR10, 0xb, URZ ;  /* 0x0000000b0a0b7899 */ /* 0x000fe400080006ff */
[----:B------:R-:W-:Y:S02]  /*0a00*/  USHF.L.U32 UR10, UR10, 0x1, URZ ;  /* 0x000000010a0a7899 */ /* 0x000fe400080006ff */
[----:B------:R-:W-:-:S04]  /*0a10*/  UIADD3 UR12, UPT, UPT, -UR9, 0x100000, URZ ;  /* 0x00100000090c7890 */ /* 0x000fc8000fffe1ff */
[----:B------:R-:W-:Y:S02]  /*0a20*/  USHF.L.U32 UR13, UR12, 0xb, URZ ;  /* 0x0000000b0c0d7899 */ /* 0x000fe400080006ff */
[----:B------:R-:W-:Y:S02]  /*0a30*/  USHF.L.U32 UR12, UR12, 0x1, URZ ;  /* 0x000000010c0c7899 */ /* 0x000fe400080006ff */
[----:B-1----:R-:W-:Y:S01]  /*0a40*/  ULEA UR5, UR5, UR7, 0x18 ;  /* 0x0000000705057291 */ /* 0x002fe2000f8ec0ff */
[----:B------:R-:W1:Y:S11]  /*0a50*/  FENCE.VIEW.ASYNC.S ;  /* 0x00000000000073c6 */ /* 0x000e760000000000 */
[----:B-1----:R2:W1:Y:S01]  /*0a60*/  SYNCS.EXCH.64 URZ, [UR5+0xc0], UR10 ;  /* 0x0000c00a05ff75b2 */ /* 0x0024620008000100 */
[----:B------:R2:W1:Y:S01]  /*0a70*/  SYNCS.EXCH.64 URZ, [UR5+0xd0], UR12 ;  /* 0x0000d00c05ff75b2 */ /* 0x0004620008000100 */
[----:B------:R2:W1:Y:S01]  /*0a80*/  SYNCS.EXCH.64 URZ, [UR5+0xc8], UR10 ;  /* 0x0000c80a05ff75b2 */ /* 0x0004620008000100 */
[----:B------:R2:W1:Y:S02]  /*0a90*/  SYNCS.EXCH.64 URZ, [UR5+0xd8], UR12 ;  /* 0x0000d80c05ff75b2 */ /* 0x0004640008000100 */
[----:B--2---:R-:W-:Y:S01]  /*0aa0*/  NOP ;  /* 0x0000000000007918 */ /* 0x004fe20000000000 */
.L_x_12:
        /* <DEDUP_REMOVED lines=20> */
[----:B------:R2:W1:Y:S02]  /*0bf0*/  SYNCS.EXCH.64 URZ, [UR7+0xf8], UR4 ;  /* 0x0000f80407ff75b2 */ /* 0x0004640008000100 */
[----:B--2---:R-:W-:Y:S01]  /*0c00*/  NOP ;  /* 0x0000000000007918 */ /* 0x004fe20000000000 */
.L_x_13:
        /* <DEDUP_REMOVED lines=18> */
.L_x_14:
[----:B-1----:R-:W1:Y:S01]  /*0d30*/  S2UR UR5, SR_CTAID.X ;  /* 0x00000000000579c3 */ /* 0x002e620000002500 */
[----:B------:R-:W-:-:S05]  /*0d40*/  CS2R.32 R170, SR_CgaSize ;  /* 0x0000000000aa7805 */ /* 0x000fca0000008a00 */
[----:B------:R-:W-:-:S05]  /*0d50*/  IMAD R170, R170, -0xa0, RZ ;  /* 0xffffff60aaaa7824 */ /* 0x000fca00078e02ff */
[----:B------:R-:W-:-:S14]  /*0d60*/  R2UR UR9, R170 ;  /* 0x00000000aa0972ca */ /* 0x000fdc00000e0000 */
[----:B------:R-:W2:Y:S01]  /*0d70*/  LDCU UR9, c[0x0][UR9+0x2b0] ;  /* 0x00005600090977ac */ /* 0x000ea20008000800 */
[----:B------:R-:W-:Y:S01]  /*0d80*/  NOP ;  /* 0x0000000000007918 */ /* 0x000fe20000000000 */
[----:B------:R-:W-:-:S05]  /*0d90*/  CS2R.32 R170, SR_CgaSize ;  /* 0x0000000000aa7805 */ /* 0x000fca0000008a00 */
[----:B------:R-:W-:-:S05]  /*0da0*/  IMAD R170, R170, -0xa0, RZ ;  /* 0xffffff60aaaa7824 */ /* 0x000fca00078e02ff */
[----:B------:R-:W-:-:S14]  /*0db0*/  R2UR UR7, R170 ;  /* 0x00000000aa0772ca */ /* 0x000fdc00000e0000 */
[----:B------:R-:W3:Y:S01]  /*0dc0*/  LDCU UR7, c[0x0][UR7+0x2b4] ;  /* 0x00005680070777ac */ /* 0x000ee20008000800 */
[----:B------:R-:W4:Y:S08]  /*0dd0*/  S2UR UR4, SR_CTAID.Y ;  /* 0x00000000000479c3 */ /* 0x000f300000002600 */
[----:B------:R-:W3:Y:S01]  /*0de0*/  LDC R9, c[0x0][0xb24] ;  /* 0x0002c900ff097b82 */ /* 0x000ee20000000800 */
[----:B-1----:R-:W-:-:S02]  /*0df0*/  I2FP.F32.U32 R5, UR5 ;  /* 0x0000000500057c45 */ /* 0x002fc40008201000 */
[----:B------:R-:W-:-:S05]  /*0e00*/  CS2R.32 R3, SR_CgaSize ;  /* 0x0000000000037805 */ /* 0x000fca0000008a00 */
[----:B------:R-:W-:-:S06]  /*0e10*/  IMAD R3, R3, -0xa0, RZ ;  /* 0xffffff6003037824 */ /* 0x000fcc00078e02ff */
[----:B------:R-:W1:Y:S01]  /*0e20*/  LDC R3, c[0x0][R3+0x2a0] ;  /* 0x0000a80003037b82 */ /* 0x000e620000000800 */
[----:B------:R-:W-:Y:S01]  /*0e30*/  MOV R21, UR5 ;  /* 0x0000000500157c02 */ /* 0x000fe20008000f00 */
[----:B--2---:R-:W-:Y:S01]  /*0e40*/  FMUL R5, R5, UR9 ;  /* 0x0000000905057c20 */ /* 0x004fe20008400000 */
[----:B----4-:R-:W-:Y:S02]  /*0e50*/  I2FP.F32.U32 R4, UR4 ;  /* 0x0000000400047c45 */ /* 0x010fe40008201000 */
[----:B------:R-:W-:-:S05]  /*0e60*/  CS2R.32 R2, SR_CgaSize ;  /* 0x0000000000027805 */ /* 0x000fca0000008a00 */
[----:B------:R-:W-:-:S06]  /*0e70*/  IMAD R2, R2, -0xa0, RZ ;  /* 0xffffff6002027824 */ /* 0x000fcc00078e02ff */
[----:B------:R-:W2:Y:S01]  /*0e80*/  LDC R2, c[0x0][R2+0x2a4] ;  /* 0x0000a90002027b82 */ /* 0x000ea20000000800 */
[----:B------:R-:W4:Y:S01]  /*0e90*/  F2I.U32.TRUNC.NTZ R170, R5 ;  /* 0x0000000500aa7305 */ /* 0x000f22000020f000 */
[----:B------:R-:W-:Y:S01]  /*0ea0*/  MOV R20, UR4 ;  /* 0x0000000400147c02 */ /* 0x000fe20008000f00 */
[----:B---3--:R-:W-:-:S05]  /*0eb0*/  FMUL R4, R4, UR7 ;  /* 0x0000000704047c20 */ /* 0x008fca0008400000 */
[----:B------:R-:W-:Y:S01]  /*0ec0*/  BAR.SYNC.DEFER_BLOCKING 0x0 ;  /* 0x0000000000007b1d */ /* 0x000fe20000010000 */
[----:B------:R-:W-:-:S05]  /*0ed0*/  ISETP.GE.AND P0, PT, R9, 0x1, PT ;  /* 0x000000010900780c */ /* 0x000fca0003f06270 */
[----:B------:R-:W3:Y:S02]  /*0ee0*/  F2I.U32.TRUNC.NTZ R147, R4 ;  /* 0x0000000400937305 */ /* 0x000ee4000020f000 */
[----:B------:R-:W2:Y:S01]  /*0ef0*/  S2UR UR36, SR_CTAID.Z ;  /* 0x00000000002479c3 */ /* 0x000ea20000002700 */
[----:B----4-:R-:W-:-:S05]  /*0f00*/  IADD3 R170, PT, PT, -R170, RZ, RZ ;  /* 0x000000ffaaaa7210 */ /* 0x010fca0007ffe1ff */
[----:B-1----:R-:W-:Y:S01]  /*0f10*/  IMAD R170, R3, R170, UR5 ;  /* 0x0000000503aa7e24 */ /* 0x002fe2000f8e02aa */
[----:B---3--:R-:W-:-:S05]  /*0f20*/  IADD3 R147, PT, PT, -R147, RZ, RZ ;  /* 0x000000ff93937210 */ /* 0x008fca0007ffe1ff */
[----:B--2---:R-:W-:Y:S01]  /*0f30*/  IMAD R147, R2, R147, UR4 ;  /* 0x0000000402937e24 */ /* 0x004fe2000f8e0293 */
[----:B------:R-:W-:Y:S06]  /*0f40*/  @!P0 BRA `(.L_x_15) ;  /* 0x0000000000b88947 */ /* 0x000fec0003800000 */
[----:B------:R-:W1:Y:S01]  /*0f50*/  LDC.64 R4, c[0x0][0xb18] ;  /* 0x0002c600ff047b82 */ /* 0x000e620000000a00 */
[----:B------:R-:W-:-:S07]  /*0f60*/  ISETP.NE.AND P0, PT, R9, 0x1, PT ;  /* 0x000000010900780c */ /* 0x000fce0003f05270 */
[----:B------:R-:W2:Y:S08]  /*0f70*/  LDC R10, c[0x0][0xb0c] ;  /* 0x0002c300ff0a7b82 */ /* 0x000eb00000000800 */
[----:B------:R-:W3:Y:S08]  /*0f80*/  LDC R11, c[0x0][0x370] ;  /* 0x0000dc00ff0b7b82 */ /* 0x000ef00000000800 */
[----:B------:R-:W4:Y:S01]  /*0f90*/  LDC R12, c[0x0][0x374] ;  /* 0x0000dd00ff0c7b82 */ /* 0x000f220000000800 */
[----:B-1----:R-:W-:-:S07]  /*0fa0*/  ISETP.NE.AND P1, PT, R4, 0x1, PT ;  /* 0x000000010400780c */ /* 0x002fce0003f25270 */
[----:B------:R-:W3:Y:S01]  /*0fb0*/  LDC.64 R6, c[0x0][0xb10] ;  /* 0x0002c400ff067b82 */ /* 0x000ee20000000a00 */
[----:B--2---:R-:W-:-:S07]  /*0fc0*/  ISETP.NE.AND P2, PT, R10, 0x1, PT ;  /* 0x000000010a00780c */ /* 0x004fce0003f45270 */
[----:B------:R-:W1:Y:S08]  /*0fd0*/  LDC R8, c[0x0][0xb20] ;  /* 0x0002c800ff087b82 */ /* 0x000e700000000800 */
[----:B------:R-:W2:Y:S01]  /*0fe0*/  LDC.64 R2, c[0x0][0xb28] ;  /* 0x0002ca00ff027b82 */ /* 0x000ea20000000a00 */
[----:B----4-:R-:W-:-:S04]  /*0ff0*/  IMAD.HI.U32 R13, R12, R5, RZ ;  /* 0x000000050c0d7227 */ /* 0x010fc800078e00ff */
[----:B------:R-:W-:-:S04]  /*1000*/  IMAD.HI.U32 R5, R20, R5, RZ ;  /* 0x0000000514057227 */ /* 0x000fc800078e00ff */
[----:B---3--:R-:W-:-:S04]  /*1010*/  IMAD.HI.U32 R14, R11, R6, RZ ;  /* 0x000000060b0e7227 */ /* 0x008fc800078e00ff */
[C---:B------:R-:W-:Y:S01]  /*1020*/  IMAD.HI.U32 R16, R21.reuse, R6, RZ ;  /* 0x0000000615107227 */ /* 0x040fe200078e00ff */
[-C--:B------:R-:W-:Y:S02]  /*1030*/  @P2 SHF.R.U32.HI R11, RZ, R7.reuse, R14 ;  /* 0x00000007ff0b2219 */ /* 0x080fe4000001160e */
[-C--:B-1----:R-:W-:Y:S02]  /*1040*/  @P1 SHF.R.U32.HI R12, RZ, R8.reuse, R13 ;  /* 0x00000008ff0c1219 */ /* 0x082fe4000001160d */
[----:B------:R-:W-:Y:S02]  /*1050*/  SHF.R.U32.HI R5, RZ, R8, R5 ;  /* 0x00000008ff057219 */ /* 0x000fe40000011605 */
[----:B------:R-:W-:Y:S02]  /*1060*/  SHF.R.U32.HI R16, RZ, R7, R16 ;  /* 0x00000007ff107219 */ /* 0x000fe40000011610 */
[----:B------:R-:W-:Y:S01]  /*1070*/  SEL R5, R20, R5, !P1 ;  /* 0x0000000514057207 */ /* 0x000fe20004800000 */
[----:B--2---:R-:W-:Y:S01]  /*1080*/  IMAD.HI.U32 R14, R12, R2, RZ ;  /* 0x000000020c0e7227 */ /* 0x004fe200078e00ff */
[----:B------:R-:W-:-:S02]  /*1090*/  SEL R7, R21, R16, !P2 ;  /* 0x0000001015077207 */ /* 0x000fc40005000000 */
[----:B------:R-:W-:Y:S01]  /*10a0*/  IADD3 R13, PT, PT, -R5, RZ, RZ ;  /* 0x000000ff050d7210 */ /* 0x000fe20007ffe1ff */
[----:B------:R-:W-:Y:S01]  /*10b0*/  IMAD.HI.U32 R6, R11, R2, RZ ;  /* 0x000000020b067227 */ /* 0x000fe200078e00ff */
[----:B------:R-:W-:-:S03]  /*10c0*/  @P0 SHF.R.U32.HI R12, RZ, R3, R14 ;  /* 0x00000003ff0c0219 */ /* 0x000fc6000001160e */
[----:B------:R-:W-:Y:S01]  /*10d0*/  IMAD R13, R4, R13, R20 ;  /* 0x0000000d040d7224 */ /* 0x000fe200078e0214 */
[----:B------:R-:W-:Y:S01]  /*10e0*/  @P0 SHF.R.U32.HI R11, RZ, R3, R6 ;  /* 0x00000003ff0b0219 */ /* 0x000fe20000011606 */
[----:B------:R-:W-:-:S04]  /*10f0*/  IMAD R12, R12, R9, RZ ;  /* 0x000000090c0c7224 */ /* 0x000fc800078e02ff */
[----:B------:R-:W-:Y:S01]  /*1100*/  IMAD R6, R11, R9, RZ ;  /* 0x000000090b067224 */ /* 0x000fe200078e02ff */
[----:B------:R-:W-:-:S04]  /*1110*/  ISETP.GE.AND P1, PT, R5, R12, PT ;  /* 0x0000000c0500720c */ /* 0x000fc80003f26270 */
[----:B------:R-:W-:Y:S01]  /*1120*/  ISETP.GE.OR P1, PT, R7, R6, P1 ;  /* 0x000000060700720c */ /* 0x000fe20000f26670 */
[----:B------:R-:W-:-:S05]  /*1130*/  IMAD.HI.U32 R6, R5, R2, RZ ;  /* 0x0000000205067227 */ /* 0x000fca00078e00ff */
[----:B------:R-:W-:-:S04]  /*1140*/  SHF.R.U32.HI R6, RZ, R3, R6 ;  /* 0x00000003ff067219 */ /* 0x000fc80000011606 */
[----:B------:R-:W-:-:S03]  /*1150*/  SEL R6, R5, R6, !P0 ;  /* 0x0000000605067207 */ /* 0x000fc60004000000 */
[----:B------:R-:W-:Y:S01]  /*1160*/  @!P1 IMAD.HI.U32 R8, R7, R2, RZ ;  /* 0x0000000207089227 */ /* 0x000fe200078e00ff */
[----:B------:R-:W-:-:S04]  /*1170*/  IADD3 R2, PT, PT, -R6, RZ, RZ ;  /* 0x000000ff06027210 */ /* 0x000fc80007ffe1ff */
[----:B------:R-:W-:Y:S01]  /*1180*/  @!P1 SHF.R.U32.HI R8, RZ, R3, R8 ;  /* 0x00000003ff089219 */ /* 0x000fe20000011608 */
[----:B------:R-:W-:-:S03]  /*1190*/  IMAD R2, R9, R2, R5 ;  /* 0x0000000209027224 */ /* 0x000fc600078e0205 */
[----:B------:R-:W-:-:S05]  /*11a0*/  @!P1 SEL R3, R7, R8, !P0 ;  /* 0x0000000807039207 */ /* 0x000fca0004000000 */
[--C-:B------:R-:W-:Y:S02]  /*11b0*/  @!P1 IMAD.IADD R6, R6, 0x1, -R3.reuse ;  /* 0x0000000106069824 */ /* 0x100fe400078e0a03 */
[----:B------:R-:W-:Y:S01]  /*11c0*/  @!P1 IMAD R3, R2, R11, R3 ;  /* 0x0000000b02039224 */ /* 0x000fe200078e0203 */
[----:B------:R-:W-:Y:S01]  /*11d0*/  IADD3 R2, PT, PT, -R7, RZ, RZ ;  /* 0x000000ff07027210 */ /* 0x000fe20007ffe1ff */
[----:B------:R-:W-:Y:S02]  /*11e0*/  @!P1 IMAD R5, R6, R9, R7 ;  /* 0x0000000906059224 */ /* 0x000fe400078e0207 */
[----:B------:R-:W-:Y:S02]  /*11f0*/  @!P1 IMAD.MOV.U32 R7, RZ, RZ, R3 ;  /* 0x000000ffff079224 */ /* 0x000fe400078e0003 */
[----:B------:R-:W-:Y:S02]  /*1200*/  IMAD R2, R10, R2, R21 ;  /* 0x000000020a027224 */ /* 0x000fe400078e0215 */
[----:B------:R-:W-:-:S02]  /*1210*/  IMAD R20, R5, R4, R13 ;  /* 0x0000000405147224 */ /* 0x000fc400078e020d */
[----:B------:R-:W-:Y:S02]  /*1220*/  IMAD R21, R7, R10, R2 ;  /* 0x0000000a07157224 */ /* 0x000fe400078e0202 */
.L_x_15:
[----:B------:R-:W1:Y:S01]  /*1230*/  LDCU UR4, c[0x0][0xb30] ;  /* 0x00016600ff0477ac */ /* 0x000e620008000800 */
[----:B------:R-:W2:Y:S08]  /*1240*/  S2UR UR37, SR_CgaCtaId ;  /* 0x00000000002579c3 */ /* 0x000eb00000008800 */
[----:B------:R-:W3:Y:S01]  /*1250*/  LDC R72, c[0x0][0xb24] ;  /* 0x0002c900ff487b82 */ /* 0x000ee20000000800 */
[----:B-1----:R-:W-:-:S09]  /*1260*/  UISETP.NE.AND UP1, UPT, UR4, 0x1, UPT ;  /* 0x000000010400788c */ /* 0x002fd2000bf25270 */
[----:B--2---:R-:W-:Y:S05]  /*1270*/  BRA.U UP1, `(.L_x_16) ;  /* 0x0000000101407547 */ /* 0x004fea000b800000 */
[----:B------:R-:W1:Y:S08]  /*1280*/  LDC.64 R4, c[0x0][0xb10] ;  /* 0x0002c400ff047b82 */ /* 0x000e700000000a00 */
[----:B------:R-:W2:Y:S08]  /*1290*/  LDC.64 R2, c[0x0][0xb18] ;  /* 0x0002c600ff027b82 */ /* 0x000eb00000000a00 */
[----:B------:R-:W4:Y:S08]  /*12a0*/  LDC R6, c[0x0][0xb20] ;  /* 0x0002c800ff067b82 */ /* 0x000f300000000800 */
[----:B------:R-:W3:Y:S01]  /*12b0*/  LDC R8, c[0x0][0xb0c] ;  /* 0x0002c300ff087b82 */ /* 0x000ee20000000800 */
[----:B-1----:R-:W-:-:S05]  /*12c0*/  IMAD.HI.U32 R4, R21, R4, RZ ;  /* 0x0000000415047227 */ /* 0x002fca00078e00ff */
[----:B------:R-:W-:Y:S01]  /*12d0*/  SHF.R.U32.HI R4, RZ, R5, R4 ;  /* 0x00000005ff047219 */ /* 0x000fe20000011604 */
[----:B--2---:R-:W-:Y:S01]  /*12e0*/  IMAD.HI.U32 R3, R20, R3, RZ ;  /* 0x0000000314037227 */ /* 0x004fe200078e00ff */
[----:B------:R-:W-:-:S04]  /*12f0*/  ISETP.NE.AND P0, PT, R2, 0x1, PT ;  /* 0x000000010200780c */ /* 0x000fc80003f05270 */
[----:B----4-:R-:W-:-:S04]  /*1300*/  SHF.R.U32.HI R3, RZ, R6, R3 ;  /* 0x00000006ff037219 */ /* 0x010fc80000011603 */
[----:B------:R-:W-:Y:S02]  /*1310*/  SEL R3, R20, R3, !P0 ;  /* 0x0000000314037207 */ /* 0x000fe40004000000 */
[----:B---3--:R-:W-:-:S04]  /*1320*/  ISETP.NE.AND P1, PT, R8, 0x1, PT ;  /* 0x000000010800780c */ /* 0x008fc80003f25270 */
[----:B------:R-:W-:-:S05]  /*1330*/  SEL R4, R21, R4, !P1 ;  /* 0x0000000415047207 */ /* 0x000fca0004800000 */
[----:B------:R-:W-:Y:S02]  /*1340*/  IMAD.IADD R5, R3, 0x1, -R4 ;  /* 0x0000000103057824 */ /* 0x000fe400078e0a04 */
[----:B------:R-:W-:Y:S02]  /*1350*/  IMAD.IADD R3, R4, 0x1, -R3 ;  /* 0x0000000104037824 */ /* 0x000fe400078e0a03 */
[----:B------:R-:W-:Y:S02]  /*1360*/  IMAD R21, R5, R8, R21 ;  /* 0x0000000805157224 */ /* 0x000fe400078e0215 */
[----:B------:R-:W-:-:S07]  /*1370*/  IMAD R20, R3, R2, R20 ;  /* 0x0000000203147224 */ /* 0x000fce00078e0214 */
.L_x_16:
[----:B------:R-:W-:Y:S01]  /*1380*/  BAR.SYNC.DEFER_BLOCKING 0x0 ;  /* 0x0000000000007b1d */ /* 0x000fe20000010000 */
[----:B------:R-:W-:Y:S01]  /*1390*/  UISETP.NE.AND UP1, UPT, UR8, 0x2, UPT ;  /* 0x000000020800788c */ /* 0x000fe2000bf25270 */
[----:B------:R-:W-:Y:S02]  /*13a0*/  ISETP.NE.OR P5, PT, R0, 0x2, !P5 ;  /* 0x000000020000780c */ /* 0x000fe40006fa5670 */
[----:B------:R-:W-:-:S06]  /*13b0*/  LOP3.LUT R2, R185, 0x1f, RZ, 0xc0, !PT ;  /* 0x0000001fb9027812 */ /* 0x000fcc00078ec0ff */
[----:B------:R-:W-:Y:S05]  /*13c0*/  BRA.U UP1, `(.L_x_17) ;  /* 0x0000001101c87547 */ /* 0x000fea000b800000 */
[----:B------:R-:W1:Y:S01]  /*13d0*/  LDCU UR13, c[0x0][0x38c] ;  /* 0x00007180ff0d77ac */ /* 0x000e620008000800 */
[----:B------:R-:W2:Y:S01]  /*13e0*/  LDC R9, c[0x0][0x370] ;  /* 0x0000dc00ff097b82 */ /* 0x000ea20000000800 */
[----:B------:R-:W-:Y:S01]  /*13f0*/  PLOP3.LUT P1, PT, PT, PT, UP2, 0x80, 0x8 ;  /* 0x000000000008781c */ /* 0x000fe20003f2f028 */
[----:B------:R-:W-:Y:S01]  /*1400*/  IMAD.MOV.U32 R15, RZ, RZ, 0x1 ;  /* 0x00000001ff0f7424 */ /* 0x000fe200078e00ff */
[----:B------:R-:W-:Y:S01]  /*1410*/  ISETP.EQ.OR P4, PT, R2, RZ, P5 ;  /* 0x000000ff0200720c */ /* 0x000fe20002f82670 */
[----:B------:R-:W-:Y:S01]  /*1420*/  IMAD.MOV.U32 R14, RZ, RZ, RZ ;  /* 0x000000ffff0e7224 */ /* 0x000fe200078e00ff */
[----:B------:R-:W-:Y:S02]  /*1430*/  PLOP3.LUT P1, PT, P1, PT, PT, 0x8, 0x80 ;  /* 0x000000000080781c */ /* 0x000fe40000f2e170 */
[----:B------:R-:W-:Y:S01]  /*1440*/  CS2R R12, SRZ ;  /* 0x00000000000c7805 */ /* 0x000fe2000001ff00 */
[----:B------:R-:W-:Y:S01]  /*1450*/  IMAD.MOV.U32 R10, RZ, RZ, 0x1 ;  /* 0x00000001ff0a7424 */ /* 0x000fe200078e00ff */
[----:B------:R-:W4:Y:S01]  /*1460*/  LDC R0, c[0x0][0x374] ;  /* 0x0000dd00ff007b82 */ /* 0x000f220000000800 */
[----:B------:R-:W2:Y:S01]  /*1470*/  LDCU.64 UR22, c[0x0][0x348] ;  /* 0x00006900ff1677ac */ /* 0x000ea20008000a00 */
[----:B------:R-:W-:Y:S01]  /*1480*/  UMOV UR6, URZ ;  /* 0x000000ff00067c82 */ /* 0x000fe20008000000 */
[----:B-1----:R-:W-:-:S04]  /*1490*/  UIADD3 UR5, UPT, UPT, UR13, 0x3f, URZ ;  /* 0x0000003f0d057890 */ /* 0x002fc8000fffe0ff */
[----:B------:R-:W-:-:S04]  /*14a0*/  USHF.R.S32.HI UR4, URZ, 0x1f, UR5 ;  /* 0x0000001fff047899 */ /* 0x000fc80008011405 */
[----:B------:R-:W-:-:S04]  /*14b0*/  ULEA.HI UR4, UR4, UR5, URZ, 0x6 ;  /* 0x0000000504047291 */ /* 0x000fc8000f8f30ff */
[----:B------:R-:W-:Y:S02]  /*14c0*/  USHF.R.S32.HI UR15, URZ, 0x6, UR4 ;  /* 0x00000006ff0f7899 */ /* 0x000fe40008011404 */
[----:B------:R-:W-:Y:S02]  /*14d0*/  UIADD3 UR4, UPT, UPT, UR13, -0x1, URZ ;  /* 0xffffffff0d047890 */ /* 0x000fe4000fffe0ff */
[----:B------:R-:W-:Y:S02]  /*14e0*/  UISETP.LT.U32.AND UP0, UPT, UR15, 0x7, UPT ;  /* 0x000000070f00788c */ /* 0x000fe4000bf01070 */
[----:B------:R-:W-:Y:S02]  /*14f0*/  UISETP.GE.U32.AND UP1, UPT, UR4, -0x7f, UPT ;  /* 0xffffff810400788c */ /* 0x000fe4000bf26070 */
[----:B------:R-:W-:Y:S02]  /*1500*/  USEL UR14, UR15, 0x7, UP0 ;  /* 0x000000070f0e7887 */ /* 0x000fe40008000000 */
[----:B------:R-:W-:-:S02]  /*1510*/  UIADD3 UR13, UPT, UPT, UR13, 0x7e, URZ ;  /* 0x0000007e0d0d7890 */ /* 0x000fc4000fffe0ff */
[----:B------:R-:W-:Y:S02]  /*1520*/  UIADD3 UR5, UPT, UPT, UR14, -0x1, URZ ;  /* 0xffffffff0e057890 */ /* 0x000fe4000fffe0ff */
[----:B------:R-:W-:-:S03]  /*1530*/  UIADD3 UR7, UPT, UPT, UR15, -UR14, URZ ;  /* 0x8000000e0f077290 */ /* 0x000fc6000fffe0ff */
[----:B------:R-:W-:-:S04]  /*1540*/  @UP1 UIADD3 UR5, UPT, UPT, UR14, URZ, URZ ;  /* 0x000000ff0e051290 */ /* 0x000fc8000fffe0ff */
[----:B--2---:R-:W-:-:S12]  /*1550*/  UIADD3 UR5, UPT, UPT, UR5, 0x1, URZ ;  /* 0x0000000105057890 */ /* 0x004fd8000fffe0ff */
.L_x_35:
[----:B------:R-:W-:Y:S01]  /*1560*/  UISETP.NE.AND UP0, UPT, UR37, URZ, UPT ;  /* 0x000000ff2500728c */ /* 0x000fe2000bf05270 */
[----:B------:R-:W1:Y:S08]  /*1570*/  S2UR UR37, SR_CgaCtaId ;  /* 0x00000000002579c3 */ /* 0x000e700000008800 */
[----:B------:R-:W-:Y:S05]  /*1580*/  BRA.U UP0, `(.L_x_18) ;  /* 0x0000000100347547 */ /* 0x000fea000b800000 */
[----:B------:R-:W2:Y:S01]  /*1590*/  S2R R2, SR_CgaCtaId ;  /* 0x0000000000027919 */ /* 0x000ea20000008800 */
[----:B------:R-:W-:-:S04]  /*15a0*/  MOV R3, 0x400 ;  /* 0x0000040000037802 */ /* 0x000fc80000000f00 */
[----:B--2---:R-:W-:Y:S02]  /*15b0*/  LEA R3, R2, R3, 0x18 ;  /* 0x0000000302037211 */ /* 0x004fe400078ec0ff */
[----:B------:R-:W-:-:S03]  /*15c0*/  SHF.L.U32 R2, R10, 0x1f, RZ ;  /* 0x0000001f0a027819 */ /* 0x000fc600000006ff */
[----:B------:R-:W-:-:S04]  /*15d0*/  IMAD R3, R12, 0x8, R3 ;  /* 0x000000080c037824 */ /* 0x000fc800078e0203 */
[----:B------:R-:W2:Y:S02]  /*15e0*/  SYNCS.PHASECHK.TRANS64.TRYWAIT P0, [R3+URZ+0x110], R2 ;  /* 0x00011002030075a7 */ /* 0x000ea400080011ff */
[----:B--2---:R-:W-:Y:S05]  /*15f0*/  @!P0 BRA `(.L_x_19) ;  /* 0x0000009800c08947 */ /* 0x004fea0003800000 */
.L_x_129:
[----:B------:R-:W-:Y:S01]  /*1600*/  VIADD R12, R12, 0x1 ;  /* 0x000000010c0c7836 */ /* 0x000fe20000000000 */
[----:B------:R2:W-:Y:S04]  /*1610*/  SYNCS.ARRIVE.TRANS64.A1T0 RZ, [R3+URZ+0x100], RZ ;  /* 0x000100ff03ff79a7 */ /* 0x0005e800081000ff */
[----:B------:R-:W-:-:S04]  /*1620*/  ISETP.NE.AND P0, PT, R12, 0x2, PT ;  /* 0x000000020c00780c */ /* 0x000fc80003f05270 */
[----:B------:R-:W-:Y:S02]  /*1630*/  SEL R12, R12, RZ, P0 ;  /* 0x000000ff0c0c7207 */ /* 0x000fe40000000000 */
[----:B--2---:R-:W-:-:S04]  /*1640*/  SEL R3, RZ, 0x1, P0 ;  /* 0x00000001ff037807 */ /* 0x004fc80000000000 */
[----:B------:R-:W-:-:S07]  /*1650*/  LOP3.LUT R10, R10, R3, RZ, 0x3c, !PT ;  /* 0x000000030a0a7212 */ /* 0x000fce00078e3cff */
.L_x_18:
[----:B------:R-:W-:Y:S01]  /*1660*/  UMOV UR4, 0x400 ;  /* 0x0000040000047882 */ /* 0x000fe20000000000 */
[----:B------:R-:W-:Y:S01]  /*1670*/  SHF.L.U32 R2, R15, 0x1f, RZ ;  /* 0x0000001f0f027819 */ /* 0x000fe200000006ff */
[----:B-1----:R-:W-:Y:S01]  /*1680*/  ULEA UR4, UR37, UR4, 0x18 ;  /* 0x0000000425047291 */ /* 0x002fe2000f8ec0ff */
[----:B------:R-:W-:Y:S01]  /*1690*/  R2UR UR35, R21 ;  /* 0x00000000152372ca */ /* 0x000fe200000e0000 */
[----:B------:R-:W-:Y:S01]  /*16a0*/  UISETP.GE.U32.AND UP0, UPT, UR13, 0x7f, UPT ;  /* 0x0000007f0d00788c */ /* 0x000fe2000bf06070 */
[----:B------:R-:W-:Y:S01]  /*16b0*/  R2UR UR11, R20 ;  /* 0x00000000140b72ca */ /* 0x000fe200000e0000 */
[----:B------:R-:W-:Y:S01]  /*16c0*/  ULEA UR8, UR6, UR4, 0x3 ;  /* 0x0000000406087291 */ /* 0x000fe2000f8e18ff */
[----:B------:R-:W-:-:S08]  /*16d0*/  UMOV UR24, URZ ;  /* 0x000000ff00187c82 */ /* 0x000fd00008000000 */
[----:B------:R1:W2:Y:S01]  /*16e0*/  SYNCS.PHASECHK.TRANS64.TRYWAIT P0, [UR8+0x38], R2 ;  /* 0x00003802ff0075a7 */ /* 0x0002a20008001108 */
[----:B------:R-:W-:Y:S02]  /*16f0*/  USHF.L.U32 UR35, UR35, 0x7, URZ ;  /* 0x0000000723237899 */ /* 0x000fe400080006ff */
[----:B------:R-:W-:Y:S01]  /*1700*/  USHF.L.U32 UR11, UR11, 0x8, URZ ;  /* 0x000000080b0b7899 */ /* 0x000fe200080006ff */
[----:B------:R-:W-:Y:S11]  /*1710*/  BRA.U !UP0, `(.L_x_20) ;  /* 0x0000000108a87547 */ /* 0x000ff6000b800000 */
[----:B------:R-:W-:Y:S01]  /*1720*/  UMOV UR16, URZ ;  /* 0x000000ff00107c82 */ /* 0x000fe20008000000 */
[----:B------:R-:W-:-:S05]  /*1730*/  UMOV UR17, UR6 ;  /* 0x0000000600117c82 */ /* 0x000fca0008000000 */
.L_x_25:
[----:B-1----:R-:W-:Y:S01]  /*1740*/  ULEA UR33, UR17, UR4, 0x3 ;  /* 0x0000000411217291 */ /* 0x002fe2000f8e18ff */
[----:B--2---:R-:W-:Y:S01]  /*1750*/  @!P5 MOV R3, 0x6000 ;  /* 0x000060000003d802 */ /* 0x004fe20000000f00 */
[----:B--2---:R-:W-:Y:S10]  /*1760*/  @P0 BRA `(.L_x_21) ;  /* 0x00000000000c0947 */ /* 0x004ff40003800000 */
[----:B------:R-:W-:-:S04]  /*1770*/  SHF.L.U32 R5, R15, 0x1f, RZ ;  /* 0x0000001f0f057819 */ /* 0x000fc800000006ff */
[----:B------:R-:W2:Y:S02]  /*1780*/  SYNCS.PHASECHK.TRANS64.TRYWAIT P0, [UR33+0x38], R5 ;  /* 0x00003805ff0075a7 */ /* 0x000ea40008001121 */
[----:B--2---:R-:W-:Y:S05]  /*1790*/  @!P0 BRA `(.L_x_22) ;  /* 0x00000098006c8947 */ /* 0x004fea0003800000 */
.L_x_21:
[----:B------:R2:W-:Y:S01]  /*17a0*/  @!P5 SYNCS.ARRIVE.TRANS64 RZ, [UR33], R3 ;  /* 0x00000003ffffd9a7 */ /* 0x0005e20008000021 */
[----:B------:R-:W-:Y:S04]  /*17b0*/  BSSY.RECONVERGENT B0, `(.L_x_23) ;  /* 0x0000003000007945 */ /* 0x000fe80003800200 */
[----:B------:R-:W-:Y:S05]  /*17c0*/  @P4 BRA `(.L_x_24) ;  /* 0x0000000000044947 */ /* 0x000fea0003800000 */
[----:B------:R-:W-:Y:S05]  /*17d0*/  BPT.TRAP 0x1 ;  /* 0x000000040000795c */ /* 0x000fea0000300000 */
.L_x_24:
[----:B------:R-:W-:Y:S05]  /*17e0*/  BSYNC.RECONVERGENT B0 ;  /* 0x0000000000007941 */ /* 0x000fea0003800200 */
.L_x_23:
[----:B------:R-:W-:Y:S02]  /*17f0*/  UIADD3 UR6, UPT, UPT, UR17, 0x1, URZ ;  /* 0x0000000111067890 */ /* 0x000fe4000fffe0ff */
[----:B------:R-:W-:Y:S02]  /*1800*/  ULEA UR32, UR17, UR4, 0xd ;  /* 0x0000000411207291 */ /* 0x000fe4000f8e68ff */
[----:B------:R-:W-:Y:S02]  /*1810*/  UISETP.NE.AND UP0, UPT, UR6, 0x7, UPT ;  /* 0x000000070600788c */ /* 0x000fe4000bf05270 */
[----:B------:R-:W-:Y:S02]  /*1820*/  UIADD3 UR26, UP1, UPT, UR22, 0x80, URZ ;  /* 0x00000080161a7890 */ /* 0x000fe4000ff3e0ff */
[----:B------:R-:W-:Y:S02]  /*1830*/  USEL UR9, URZ, 0x1, UP0 ;  /* 0x00000001ff097887 */ /* 0x000fe40008000000 */
[----:B------:R-:W-:-:S02]  /*1840*/  USEL UR6, UR6, URZ, UP0 ;  /* 0x000000ff06067287 */ /* 0x000fc40008000000 */
[----:B------:R-:W-:Y:S02]  /*1850*/  UIADD3 UR20, UP0, UPT, UR22, 0x180, URZ ;  /* 0x0000018016147890 */ /* 0x000fe4000ff1e0ff */
[----:B------:R-:W-:Y:S01]  /*1860*/  ULEA UR8, UR6, UR4, 0x3 ;  /* 0x0000000406087291 */ /* 0x000fe2000f8e18ff */
[----:B------:R-:W-:Y:S01]  /*1870*/  LOP3.LUT R15, R15, UR9, RZ, 0x3c, !PT ;  /* 0x000000090f0f7c12 */ /* 0x000fe2000f8e3cff */
[----:B------:R-:W-:Y:S02]  /*1880*/  USHF.L.U32 UR34, UR16, 0x6, URZ ;  /* 0x0000000610227899 */ /* 0x000fe400080006ff */
[----:B------:R-:W-:Y:S01]  /*1890*/  UIADD3.X UR27, UPT, UPT, URZ, UR23, URZ, UP1, !UPT ;  /* 0x00000017ff1b7290 */ /* 0x000fe20008ffe4ff */
[----:B-1----:R-:W-:Y:S01]  /*18a0*/  SHF.L.U32 R2, R15, 0x1f, RZ ;  /* 0x0000001f0f027819 */ /* 0x002fe200000006ff */
[----:B------:R-:W-:Y:S02]  /*18b0*/  UIADD3 UR32, UPT, UPT, UR32, 0xc400, URZ ;  /* 0x0000c40020207890 */ /* 0x000fe4000fffe0ff */
[----:B------:R-:W-:Y:S01]  /*18c0*/  UIADD3.X UR21, UPT, UPT, URZ, UR23, URZ, UP0, !UPT ;  /* 0x00000017ff157290 */ /* 0x000fe200087fe4ff */
[----:B------:R1:W1:Y:S01]  /*18d0*/  SYNCS.PHASECHK.TRANS64.TRYWAIT P0, [UR8+0x38], R2 ;  /* 0x00003802ff0075a7 */ /* 0x0002620008001108 */
[----:B------:R-:W-:Y:S01]  /*18e0*/  ULEA UR8, UR17, UR4, 0xe ;  /* 0x0000000411087291 */ /* 0x000fe2000f8e70ff */
[----:B------:R-:W-:Y:S01]  /*18f0*/  UMOV UR18, 0x0 ;  /* 0x0000000000127882 */ /* 0x000fe20000000000 */
[----:B------:R-:W-:-:S02]  /*1900*/  UMOV UR19, 0x10000000 ;  /* 0x1000000000137882 */ /* 0x000fc40000000000 */
[----:B------:R-:W-:Y:S01]  /*1910*/  UIADD3 UR8, UPT, UPT, UR8, 0x1a400, URZ ;  /* 0x0001a40008087890 */ /* 0x000fe2000fffe0ff */
[----:B------:R1:W-:Y:S01]  /*1920*/  UTMALDG.3D [UR32], [UR26], desc[UR18] ;  /* 0x000012201a0075b4 */ /* 0x0003e20008011000 */
[----:B------:R-:W-:Y:S01]  /*1930*/  UMOV UR12, UR36 ;  /* 0x00000024000c7c82 */ /* 0x000fe20008000000 */
[----:B------:R-:W-:Y:S01]  /*1940*/  UMOV UR9, UR33 ;  /* 0x0000002100097c82 */ /* 0x000fe20008000000 */
[----:B------:R-:W-:Y:S01]  /*1950*/  UMOV UR10, UR34 ;  /* 0x00000022000a7c82 */ /* 0x000fe20008000000 */
[----:B------:R-:W-:Y:S01]  /*1960*/  UIADD3 UR16, UPT, UPT, UR16, 0x1, URZ ;  /* 0x0000000110107890 */ /* 0x000fe2000fffe0ff */
[----:B------:R-:W-:Y:S01]  /*1970*/  UMOV UR24, UR5 ;  /* 0x0000000500187c82 */ /* 0x000fe20008000000 */
[----:B------:R-:W-:Y:S02]  /*1980*/  UMOV UR17, UR6 ;  /* 0x0000000600117c82 */ /* 0x000fe40008000000 */
[----:B------:R1:W-:Y:S01]  /*1990*/  UTMALDG.3D [UR8], [UR20], desc[UR18] ;  /* 0x00001208140075b4 */ /* 0x0003e20008011000 */
[----:B------:R-:W-:-:S09]  /*19a0*/  UISETP.NE.AND UP0, UPT, UR16, UR5, UPT ;  /* 0x000000051000728c */ /* 0x000fd2000bf05270 */
[----:B------:R-:W-:Y:S05]  /*19b0*/  BRA.U UP0, `(.L_x_25) ;  /* 0xfffffffd00607547 */ /* 0x000fea000b83ffff */
.L_x_20:
[----:B-1----:R-:W-:Y:S01]  /*19c0*/  ULEA UR8, UR6, UR4, 0x3 ;  /* 0x0000000406087291 */ /* 0x002fe2000f8e18ff */
[----:B------:R-:W-:Y:S01]  /*19d0*/  SHF.L.U32 R2, R15, 0x1f, RZ ;  /* 0x0000001f0f027819 */ /* 0x000fe200000006ff */
[----:B------:R-:W-:Y:S01]  /*19e0*/  @!P1 SYNCS.ARRIVE.TRANS64.A1T0 RZ, [UR4+0xb8], RZ ;  /* 0x0000b8ffffff99a7 */ /* 0x000fe20008100004 */
[----:B------:R-:W-:-:S06]  /*19f0*/  UISETP.GT.AND UP0, UPT, UR15, UR14, UPT ;  /* 0x0000000e0f00728c */ /* 0x000fcc000bf04270 */
[----:B--2---:R1:W2:Y:S03]  /*1a00*/  SYNCS.PHASECHK.TRANS64.TRYWAIT P0, [UR8+0x38], R2 ;  /* 0x00003802ff0075a7 */ /* 0x0042a60008001108 */
[----:B------:R-:W-:Y:S05]  /*1a10*/  BRA.U !UP0, `(.L_x_26) ;  /* 0x0000000108ac7547 */ /* 0x000fea000b800000 */
[----:B------:R-:W-:Y:S01]  /*1a20*/  UIADD3 UR21, UPT, UPT, UR7, UR24, URZ ;  /* 0x0000001807157290 */ /* 0x000fe2000fffe0ff */
[----:B------:R-:W-:-:S11]  /*1a30*/  UMOV UR25, UR6 ;  /* 0x0000000600197c82 */ /* 0x000fd60008000000 */
.L_x_31:
[----:B-1----:R-:W-:Y:S01]  /*1a40*/  ULEA UR17, UR25, UR4, 0x3 ;  /* 0x0000000419117291 */ /* 0x002fe2000f8e18ff */
[----:B--2---:R-:W-:Y:S01]  /*1a50*/  @!P5 MOV R3, 0x6000 ;  /* 0x000060000003d802 */ /* 0x004fe20000000f00 */
[----:B--2---:R-:W-:Y:S10]  /*1a60*/  @P0 BRA `(.L_x_27) ;  /* 0x00000000000c0947 */ /* 0x004ff40003800000 */
[----:B------:R-:W-:-:S04]  /*1a70*/  SHF.L.U32 R5, R15, 0x1f, RZ ;  /* 0x0000001f0f057819 */ /* 0x000fc800000006ff */
[----:B------:R-:W2:Y:S02]  /*1a80*/  SYNCS.PHASECHK.TRANS64.TRYWAIT P0, [UR17+0x38], R5 ;  /* 0x00003805ff0075a7 */ /* 0x000ea40008001111 */
[----:B--2---:R-:W-:Y:S05]  /*1a90*/  @!P0 BRA `(.L_x_28) ;  /* 0x0000009400c48947 */ /* 0x004fea0003800000 */
.L_x_27:
[----:B------:R2:W-:Y:S01]  /*1aa0*/  @!P5 SYNCS.ARRIVE.TRANS64 RZ, [UR17], R3 ;  /* 0x00000003ffffd9a7 */ /* 0x0005e20008000011 */
[----:B------:R-:W-:Y:S04]  /*1ab0*/  BSSY.RECONVERGENT B0, `(.L_x_29) ;  /* 0x0000003000007945 */ /* 0x000fe80003800200 */
[----:B------:R-:W-:Y:S05]  /*1ac0*/  @P4 BRA `(.L_x_30) ;  /* 0x0000000000044947 */ /* 0x000fea0003800000 */
[----:B------:R-:W-:Y:S05]  /*1ad0*/  BPT.TRAP 0x1 ;  /* 0x000000040000795c */ /* 0x000fea0000300000 */
.L_x_30:
[----:B------:R-:W-:Y:S05]  /*1ae0*/  BSYNC.RECONVERGENT B0 ;  /* 0x0000000000007941 */ /* 0x000fea0003800200 */
.L_x_29:
        /* <DEDUP_REMOVED lines=10> */
[----:B------:R-:W-:Y:S01]  /*1b90*/  UIADD3 UR16, UPT, UPT, UR16, 0xc400, URZ ;  /* 0x0000c40010107890 */ /* 0x000fe2000fffe0ff */
[----:B-1----:R-:W-:Y:S01]  /*1ba0*/  SHF.L.U32 R2, R15, 0x1f, RZ ;  /* 0x0000001f0f027819 */ /* 0x002fe200000006ff */
[----:B------:R-:W-:Y:S02]  /*1bb0*/  UIADD3.X UR31, UPT, UPT, URZ, UR23, URZ, UP1, !UPT ;  /* 0x00000017ff1f7290 */ /* 0x000fe40008ffe4ff */
[----:B------:R-:W-:Y:S01]  /*1bc0*/  UIADD3.X UR29, UPT, UPT, URZ, UR23, URZ, UP0, !UPT ;  /* 0x00000017ff1d7290 */ /* 0x000fe200087fe4ff */
[----:B------:R1:W1:Y:S01]  /*1bd0*/  SYNCS.PHASECHK.TRANS64.TRYWAIT P0, [UR8+0x38], R2 ;  /* 0x00003802ff0075a7 */ /* 0x0002620008001108 */
[----:B------:R-:W-:Y:S01]  /*1be0*/  ULEA UR8, UR25, UR4, 0xe ;  /* 0x0000000419087291 */ /* 0x000fe2000f8e70ff */
[----:B------:R-:W-:Y:S01]  /*1bf0*/  UMOV UR26, 0x0 ;  /* 0x00000000001a7882 */ /* 0x000fe20000000000 */
[----:B------:R-:W-:-:S02]  /*1c00*/  UMOV UR27, 0x10000000 ;  /* 0x10000000001b7882 */ /* 0x000fc40000000000 */
[----:B------:R-:W-:Y:S01]  /*1c10*/  UIADD3 UR8, UPT, UPT, UR8, 0x1a400, URZ ;  /* 0x0001a40008087890 */ /* 0x000fe2000fffe0ff */
[----:B------:R-:W-:Y:S01]  /*1c20*/  UMOV UR19, UR35 ;  /* 0x0000002300137c82 */ /* 0x000fe20008000000 */
[----:B------:R-:W-:Y:S01]  /*1c30*/  UMOV UR20, UR36 ;  /* 0x0000002400147c82 */ /* 0x000fe20008000000 */
[----:B------:R-:W-:Y:S01]  /*1c40*/  UMOV UR12, UR36 ;  /* 0x00000024000c7c82 */ /* 0x000fe20008000000 */
[----:B------:R-:W-:Y:S01]  /*1c50*/  UMOV UR9, UR17 ;  /* 0x0000001100097c82 */ /* 0x000fe20008000000 */
[----:B------:R-:W-:Y:S01]  /*1c60*/  UMOV UR10, UR18 ;  /* 0x00000012000a7c82 */ /* 0x000fe20008000000 */
[----:B------:R1:W-:Y:S01]  /*1c70*/  UTMALDG.3D [UR16], [UR30], desc[UR26] ;  /* 0x00001a101e0075b4 */ /* 0x0003e20008011000 */
[----:B------:R-:W-:Y:S01]  /*1c80*/  UIADD3 UR24, UPT, UPT, UR24, 0x1, URZ ;  /* 0x0000000118187890 */ /* 0x000fe2000fffe0ff */
[----:B------:R-:W-:-:S03]  /*1c90*/  UMOV UR25, UR6 ;  /* 0x0000000600197c82 */ /* 0x000fc60008000000 */
[----:B------:R-:W-:Y:S01]  /*1ca0*/  UISETP.NE.AND UP0, UPT, UR24, UR21, UPT ;  /* 0x000000151800728c */ /* 0x000fe2000bf05270 */
[----:B------:R1:W-:Y:S08]  /*1cb0*/  UTMALDG.3D [UR8], [UR28], desc[UR26] ;  /* 0x00001a081c0075b4 */ /* 0x0003f00008011000 */
[----:B------:R-:W-:Y:S05]  /*1cc0*/  BRA.U UP0, `(.L_x_31) ;  /* 0xfffffffd005c7547 */ /* 0x000fea000b83ffff */
.L_x_26:
[C---:B-1----:R-:W-:Y:S01]  /*1cd0*/  LEA R2, R14.reuse, UR4, 0x3 ;  /* 0x000000040e027c11 */ /* 0x042fe2000f8e18ff */
[----:B------:R-:W-:Y:S01]  /*1ce0*/  NOP ;  /* 0x0000000000007918 */ /* 0x000fe20000000000 */
[----:B--2---:R-:W-:Y:S02]  /*1cf0*/  SHF.L.U32 R3, R13, 0x1f, RZ ;  /* 0x0000001f0d037819 */ /* 0x004fe400000006ff */
[----:B------:R-:W-:Y:S02]  /*1d00*/  LEA R4, R14, UR4, 0x4 ;  /* 0x000000040e047c11 */ /* 0x000fe4000f8e20ff */
[----:B------:R-:W1:Y:S02]  /*1d10*/  SYNCS.PHASECHK.TRANS64.TRYWAIT P0, [R2+URZ+0xc0], R3 ;  /* 0x0000c003020075a7 */ /* 0x000e6400080011ff */
[----:B-1----:R-:W-:Y:S05]  /*1d20*/  @!P0 BRA `(.L_x_32) ;  /* 0x0000009400388947 */ /* 0x002fea0003800000 */
.L_x_132:
[----:B------:R-:W2:Y:S01]  /*1d30*/  LDS.128 R4, [R4+0x130] ;  /* 0x0001300004047984 */ /* 0x000ea20000000c00 */
[----:B---3--:R-:W-:Y:S01]  /*1d40*/  ISETP.GE.AND P0, PT, R72, 0x1, PT ;  /* 0x000000014800780c */ /* 0x008fe20003f06270 */
[----:B-1----:R-:W-:Y:S01]  /*1d50*/  VIADD R2, R2, 0xd0 ;  /* 0x000000d002027836 */ /* 0x002fe20000000000 */
[----:B------:R-:W-:Y:S01]  /*1d60*/  @!PT LDS RZ, [RZ] ;  /* 0x00000000fffff984 */ /* 0x000fe20000000800 */
[----:B------:R-:W-:Y:S01]  /*1d70*/  @!PT LDS RZ, [RZ] ;  /* 0x00000000fffff984 */ /* 0x000fe20000000800 */
[----:B------:R-:W-:Y:S01]  /*1d80*/  @!PT LDS RZ, [RZ] ;  /* 0x00000000fffff984 */ /* 0x000fe20000000800 */
[----:B------:R-:W-:Y:S01]  /*1d90*/  @!PT LDS RZ, [RZ] ;  /* 0x00000000fffff984 */ /* 0x000fe20000000800 */
[----:B------:R1:W-:Y:S06]  /*1da0*/  MEMBAR.ALL.CTA ;  /* 0x0000000000007992 */ /* 0x0003ec0000008000 */
[----:B-1----:R-:W1:Y:S01]  /*1db0*/  FENCE.VIEW.ASYNC.S ;  /* 0x00000000000073c6 */ /* 0x002e620000000000 */
[----:B------:R-:W-:-:S04]  /*1dc0*/  PRMT R2, RZ, 0x654, R2 ;  /* 0x00000654ff027816 */ /* 0x000fc80000000002 */
[----:B-1----:R1:W-:Y:S01]  /*1dd0*/  SYNCS.ARRIVE.TRANS64.RED.A1T0 RZ, [R2+URZ], RZ ;  /* 0x000000ff02ff79a7 */ /* 0x0023e200081004ff */
[----:B--2---:R-:W-:-:S13]  /*1de0*/  LOP3.LUT P2, RZ, R6, 0x1, RZ, 0xc0, !PT ;  /* 0x0000000106ff7812 */ /* 0x004fda000784c0ff */
[----:B------:R-:W-:Y:S01]  /*1df0*/  @P2 SHF.R.U32.HI R3, RZ, 0x10, R5 ;  /* 0x00000010ff032819 */ /* 0x000fe20000011605 */
[----:B------:R-:W-:Y:S01]  /*1e00*/  VOTEU.ANY UP0, P2 ;  /* 0x0000000000ff7886 */ /* 0x000fe20001000100 */
[----:B------:R-:W-:Y:S02]  /*1e10*/  @P2 MOV R11, R4 ;  /* 0x00000004000b2202 */ /* 0x000fe40000000f00 */
[----:B------:R-:W-:Y:S02]  /*1e20*/  @P2 R2UR.BROADCAST UR8, R3 ;  /* 0x00000000030822ca */ /* 0x000fe400008e0000 */
[----:B------:R-:W-:-:S11]  /*1e30*/  @P2 LOP3.LUT R8, R5, 0xffff, RZ, 0xc0, !PT ;  /* 0x0000ffff05082812 */ /* 0x000fd600078ec0ff */
[----:B------:R-:W-:Y:S01]  /*1e40*/  @UP0 UMOV UR36, UR8 ;  /* 0x0000000800240c82 */ /* 0x000fe20008000000 */
[----:B-1----:R-:W-:Y:S05]  /*1e50*/  @!P0 BRA `(.L_x_33) ;  /* 0x0000000000b88947 */ /* 0x002fea0003800000 */
[----:B------:R-:W4:Y:S01]  /*1e60*/  LDC.64 R4, c[0x0][0xb18] ;  /* 0x0002c600ff047b82 */ /* 0x000f220000000a00 */
[----:B------:R-:W-:-:S07]  /*1e70*/  ISETP.NE.AND P3, PT, R72, 0x1, PT ;  /* 0x000000014800780c */ /* 0x000fce0003f65270 */
[----:B------:R-:W1:Y:S08]  /*1e80*/  LDC.64 R6, c[0x0][0xb10] ;  /* 0x0002c400ff067b82 */ /* 0x000e700000000a00 */
[----:B------:R-:W2:Y:S08]  /*1e90*/  LDC R16, c[0x0][0xb20] ;  /* 0x0002c800ff107b82 */ /* 0x000eb00000000800 */
[----:B------:R-:W3:Y:S01]  /*1ea0*/  LDC R18, c[0x0][0xb0c] ;  /* 0x0002c300ff127b82 */ /* 0x000ee20000000800 */
[----:B----4-:R-:W-:Y:S01]  /*1eb0*/  IMAD.HI.U32 R17, R0, R5, RZ ;  /* 0x0000000500117227 */ /* 0x010fe200078e00ff */
[----:B------:R-:W-:-:S03]  /*1ec0*/  ISETP.NE.AND P0, PT, R4, 0x1, PT ;  /* 0x000000010400780c */ /* 0x000fc60003f05270 */
[----:B------:R-:W-:-:S03]  /*1ed0*/  IMAD.HI.U32 R5, R8, R5, RZ ;  /* 0x0000000508057227 */ /* 0x000fc600078e00ff */
[----:B------:R-:W4:Y:S01]  /*1ee0*/  LDC.64 R2, c[0x0][0xb28] ;  /* 0x0002ca00ff027b82 */ /* 0x000f220000000a00 */
[----:B-1----:R-:W-:-:S04]  /*1ef0*/  IMAD.HI.U32 R20, R9, R6, RZ ;  /* 0x0000000609147227 */ /* 0x002fc800078e00ff */
[----:B------:R-:W-:Y:S01]  /*1f00*/  IMAD.HI.U32 R22, R11, R6, RZ ;  /* 0x000000060b167227 */ /* 0x000fe200078e00ff */
[----:B------:R-:W-:Y:S02]  /*1f10*/  SHF.R.U32.HI R20, RZ, R7, R20 ;  /* 0x00000007ff147219 */ /* 0x000fe40000011614 */
[-C--:B--2---:R-:W-:Y:S02]  /*1f20*/  SHF.R.U32.HI R17, RZ, R16.reuse, R17 ;  /* 0x00000010ff117219 */ /* 0x084fe40000011611 */
[----:B------:R-:W-:Y:S02]  /*1f30*/  SHF.R.U32.HI R5, RZ, R16, R5 ;  /* 0x00000010ff057219 */ /* 0x000fe40000011605 */
[----:B------:R-:W-:Y:S02]  /*1f40*/  SEL R17, R0, R17, !P0 ;  /* 0x0000001100117207 */ /* 0x000fe40004000000 */
[----:B------:R-:W-:Y:S02]  /*1f50*/  SHF.R.U32.HI R22, RZ, R7, R22 ;  /* 0x00000007ff167219 */ /* 0x000fe40000011616 */
[----:B---3--:R-:W-:-:S02]  /*1f60*/  ISETP.NE.AND P1, PT, R18, 0x1, PT ;  /* 0x000000011200780c */ /* 0x008fc40003f25270 */
[----:B------:R-:W-:Y:S02]  /*1f70*/  SEL R5, R8, R5, !P0 ;  /* 0x0000000508057207 */ /* 0x000fe40004000000 */
[----:B------:R-:W-:Y:S02]  /*1f80*/  SEL R19, R9, R20, !P1 ;  /* 0x0000001409137207 */ /* 0x000fe40004800000 */
[----:B------:R-:W-:Y:S01]  /*1f90*/  SEL R7, R11, R22, !P1 ;  /* 0x000000160b077207 */ /* 0x000fe20004800000 */
[----:B----4-:R-:W-:-:S04]  /*1fa0*/  IMAD.HI.U32 R20, R17, R2, RZ ;  /* 0x0000000211147227 */ /* 0x010fc800078e00ff */
[----:B------:R-:W-:Y:S01]  /*1fb0*/  IMAD.HI.U32 R6, R19, R2, RZ ;  /* 0x0000000213067227 */ /* 0x000fe200078e00ff */
[----:B------:R-:W-:-:S04]  /*1fc0*/  @P3 SHF.R.U32.HI R17, RZ, R3, R20 ;  /* 0x00000003ff113219 */ /* 0x000fc80000011614 */
[----:B------:R-:W-:Y:S01]  /*1fd0*/  @P3 SHF.R.U32.HI R19, RZ, R3, R6 ;  /* 0x00000003ff133219 */ /* 0x000fe20000011606 */
[----:B------:R-:W-:-:S04]  /*1fe0*/  IMAD R17, R72, R17, RZ ;  /* 0x0000001148117224 */ /* 0x000fc800078e02ff */
[----:B------:R-:W-:Y:S01]  /*1ff0*/  IMAD R6, R72, R19, RZ ;  /* 0x0000001348067224 */ /* 0x000fe200078e02ff */
[C---:B------:R-:W-:Y:S02]  /*2000*/  ISETP.GE.AND P0, PT, R5.reuse, R17, PT ;  /* 0x000000110500720c */ /* 0x040fe40003f06270 */
[----:B------:R-:W-:Y:S02]  /*2010*/  IADD3 R17, PT, PT, -R5, RZ, RZ ;  /* 0x000000ff05117210 */ /* 0x000fe40007ffe1ff */
[----:B------:R-:W-:Y:S01]  /*2020*/  ISETP.GE.OR P0, PT, R7, R6, P0 ;  /* 0x000000060700720c */ /* 0x000fe20000706670 */
[----:B------:R-:W-:-:S04]  /*2030*/  IMAD.HI.U32 R6, R5, R2, RZ ;  /* 0x0000000205067227 */ /* 0x000fc800078e00ff */
[----:B------:R-:W-:Y:S01]  /*2040*/  IMAD R8, R4, R17, R8 ;  /* 0x0000001104087224 */ /* 0x000fe200078e0208 */
[----:B------:R-:W-:-:S04]  /*2050*/  SHF.R.U32.HI R6, RZ, R3, R6 ;  /* 0x00000003ff067219 */ /* 0x000fc80000011606 */
[----:B------:R-:W-:-:S03]  /*2060*/  SEL R6, R5, R6, !P3 ;  /* 0x0000000605067207 */ /* 0x000fc60005800000 */
[----:B------:R-:W-:-:S04]  /*2070*/  @!P0 IMAD.HI.U32 R16, R7, R2, RZ ;  /* 0x0000000207108227 */ /* 0x000fc800078e00ff */
[----:B------:R-:W-:Y:S01]  /*2080*/  IMAD.MOV R2, RZ, RZ, -R6 ;  /* 0x000000ffff027224 */ /* 0x000fe200078e0a06 */
[----:B------:R-:W-:-:S03]  /*2090*/  @!P0 SHF.R.U32.HI R16, RZ, R3, R16 ;  /* 0x00000003ff108219 */ /* 0x000fc60000011610 */
[----:B------:R-:W-:Y:S01]  /*20a0*/  IMAD R2, R72, R2, R5 ;  /* 0x0000000248027224 */ /* 0x000fe200078e0205 */
        /* <DEDUP_REMOVED lines=9> */
.L_x_33:
[----:B------:R-:W1:Y:S02]  /*2140*/  LDCU UR8, c[0x0][0xb30] ;  /* 0x00016600ff0877ac */ /* 0x000e640008000800 */
[----:B-1----:R-:W-:-:S09]  /*2150*/  UISETP.NE.AND UP0, UPT, UR8, 0x1, UPT ;  /* 0x000000010800788c */ /* 0x002fd2000bf05270 */
[----:B------:R-:W-:Y:S05]  /*2160*/  BRA.U UP0, `(.L_x_34) ;  /* 0x0000000100407547 */ /* 0x000fea000b800000 */
[----:B------:R-:W1:Y:S08]  /*2170*/  LDC.64 R4, c[0x0][0xb10] ;  /* 0x0002c400ff047b82 */ /* 0x000e700000000a00 */
[----:B------:R-:W2:Y:S08]  /*2180*/  LDC.64 R2, c[0x0][0xb18] ;  /* 0x0002c600ff027b82 */ /* 0x000eb00000000a00 */
[----:B------:R-:W3:Y:S08]  /*2190*/  LDC R6, c[0x0][0xb20] ;  /* 0x0002c800ff067b82 */ /* 0x000ef00000000800 */
[----:B------:R-:W4:Y:S01]  /*21a0*/  LDC R16, c[0x0][0xb0c] ;  /* 0x0002c300ff107b82 */ /* 0x000f220000000800 */
[----:B-1----:R-:W-:-:S05]  /*21b0*/  IMAD.HI.U32 R4, R11, R4, RZ ;  /* 0x000000040b047227 */ /* 0x002fca00078e00ff */
[----:B------:R-:W-:Y:S01]  /*21c0*/  SHF.R.U32.HI R4, RZ, R5, R4 ;  /* 0x00000005ff047219 */ /* 0x000fe20000011604 */
[----:B--2---:R-:W-:Y:S01]  /*21d0*/  IMAD.HI.U32 R3, R8, R3, RZ ;  /* 0x0000000308037227 */ /* 0x004fe200078e00ff */
[----:B------:R-:W-:-:S04]  /*21e0*/  ISETP.NE.AND P0, PT, R2, 0x1, PT ;  /* 0x000000010200780c */ /* 0x000fc80003f05270 */
[----:B---3--:R-:W-:-:S04]  /*21f0*/  SHF.R.U32.HI R3, RZ, R6, R3 ;  /* 0x00000006ff037219 */ /* 0x008fc80000011603 */
[----:B------:R-:W-:Y:S02]  /*2200*/  SEL R3, R8, R3, !P0 ;  /* 0x0000000308037207 */ /* 0x000fe40004000000 */
[----:B----4-:R-:W-:-:S04]  /*2210*/  ISETP.NE.AND P1, PT, R16, 0x1, PT ;  /* 0x000000011000780c */ /* 0x010fc80003f25270 */
[----:B------:R-:W-:-:S05]  /*2220*/  SEL R4, R11, R4, !P1 ;  /* 0x000000040b047207 */ /* 0x000fca0004800000 */
[----:B------:R-:W-:Y:S02]  /*2230*/  IMAD.IADD R5, R3, 0x1, -R4 ;  /* 0x0000000103057824 */ /* 0x000fe400078e0a04 */
[----:B------:R-:W-:Y:S02]  /*2240*/  IMAD.IADD R3, R4, 0x1, -R3 ;  /* 0x0000000104037824 */ /* 0x000fe400078e0a03 */
[----:B------:R-:W-:Y:S02]  /*2250*/  IMAD R11, R5, R16, R11 ;  /* 0x00000010050b7224 */ /* 0x000fe400078e020b */
[----:B------:R-:W-:-:S07]  /*2260*/  IMAD R8, R3, R2, R8 ;  /* 0x0000000203087224 */ /* 0x000fce00078e0208 */
.L_x_34:
[----:B------:R-:W-:Y:S01]  /*2270*/  VIADD R14, R14, 0x1 ;  /* 0x000000010e0e7836 */ /* 0x000fe20000000000 */
[----:B------:R-:W-:Y:S01]  /*2280*/  PLOP3.LUT P1, PT, PT, PT, PT, 0x80, 0x8 ;  /* 0x000000000008781c */ /* 0x000fe20003f2f070 */
[----:B------:R-:W-:Y:S02]  /*2290*/  IMAD.IADD R21, R11, 0x1, R170 ;  /* 0x000000010b157824 */ /* 0x000fe400078e02aa */
[----:B------:R-:W-:Y:S01]  /*22a0*/  IMAD.IADD R20, R8, 0x1, R147 ;  /* 0x0000000108147824 */ /* 0x000fe200078e0293 */
[----:B------:R-:W-:-:S04]  /*22b0*/  ISETP.NE.AND P0, PT, R14, 0x2, PT ;  /* 0x000000020e00780c */ /* 0x000fc80003f05270 */
[----:B------:R-:W-:Y:S02]  /*22c0*/  SEL R2, RZ, 0x1, P0 ;  /* 0x00000001ff027807 */ /* 0x000fe40000000000 */
[----:B------:R-:W-:Y:S02]  /*22d0*/  SEL R14, R14, RZ, P0 ;  /* 0x000000ff0e0e7207 */ /* 0x000fe40000000000 */
[----:B------:R-:W-:Y:S01]  /*22e0*/  LOP3.LUT R13, R13, R2, RZ, 0x3c, !PT ;  /* 0x000000020d0d7212 */ /* 0x000fe200078e3cff */
[----:B------:R-:W-:Y:S06]  /*22f0*/  @P2 BRA `(.L_x_35) ;  /* 0xfffffff000982947 */ /* 0x000fec000383ffff */
[----:B------:R-:W-:Y:S01]  /*2300*/  UIADD3 UR4, UPT, UPT, UR4, 0x38, URZ ;  /* 0x0000003804047890 */ /* 0x000fe2000fffe0ff */
[----:B------:R-:W-:-:S03]  /*2310*/  SHF.L.U32 R3, R15, 0x1f, RZ ;  /* 0x0000001f0f037819 */ /* 0x000fc600000006ff */
[----:B------:R-:W-:-:S09]  /*2320*/  ULEA UR5, UR6, UR4, 0x3 ;  /* 0x0000000406057291 */ /* 0x000fd2000f8e18ff */
[----:B------:R-:W1:Y:S02]  /*2330*/  SYNCS.PHASECHK.TRANS64.TRYWAIT P0, [UR5], R3 ;  /* 0x00000003ff0075a7 */ /* 0x000e640008001105 */
[----:B-1----:R-:W-:Y:S05]  /*2340*/  @!P0 BRA `(.L_x_36) ;  /* 0x0000008c00c48947 */ /* 0x002fea0003800000 */
.L_x_134:
[----:B------:R-:W-:-:S04]  /*2350*/  UIADD3 UR6, UPT, UPT, UR6, 0x1, URZ ;  /* 0x0000000106067890 */ /* 0x000fc8000fffe0ff */
[----:B------:R-:W-:-:S04]  /*2360*/  UISETP.NE.AND UP0, UPT, UR6, 0x7, UPT ;  /* 0x000000070600788c */ /* 0x000fc8000bf05270 */
[----:B------:R-:W-:Y:S02]  /*2370*/  USEL UR7, URZ, 0x1, UP0 ;  /* 0x00000001ff077887 */ /* 0x000fe40008000000 */
[----:B------:R-:W-:-:S04]  /*2380*/  USEL UR6, UR6, URZ, UP0 ;  /* 0x000000ff06067287 */ /* 0x000fc80008000000 */
[----:B------:R-:W-:Y:S01]  /*2390*/  ULEA UR5, UR6, UR4, 0x3 ;  /* 0x0000000406057291 */ /* 0x000fe2000f8e18ff */
[----:B------:R-:W-:-:S04]  /*23a0*/  LOP3.LUT R2, R15, UR7, RZ, 0x3c, !PT ;  /* 0x000000070f027c12 */ /* 0x000fc8000f8e3cff */
[----:B-1----:R-:W-:-:S04]  /*23b0*/  SHF.L.U32 R3, R2, 0x1f, RZ ;  /* 0x0000001f02037819 */ /* 0x002fc800000006ff */
[----:B------:R-:W1:Y:S02]  /*23c0*/  SYNCS.PHASECHK.TRANS64.TRYWAIT P0, [UR5], R3 ;  /* 0x00000003ff0075a7 */ /* 0x000e640008001105 */
[----:B-1----:R-:W-:Y:S05]  /*23d0*/  @!P0 BRA `(.L_x_37) ;  /* 0x0000008c00b88947 */ /* 0x002fea0003800000 */
.L_x_136:
        /* <DEDUP_REMOVED lines=9> */
.L_x_138:
        /* <DEDUP_REMOVED lines=9> */
.L_x_140:
        /* <DEDUP_REMOVED lines=9> */
.L_x_142:
        /* <DEDUP_REMOVED lines=9> */
.L_x_144:
[----:B------:R-:W-:-:S04]  /*2620*/  UIADD3 UR6, UPT, UPT, UR6, 0x1, URZ ;  /* 0x0000000106067890 */ /* 0x000fc8000fffe0ff */
[----:B------:R-:W-:-:S04]  /*2630*/  UISETP.NE.AND UP0, UPT, UR6, 0x7, UPT ;  /* 0x000000070600788c */ /* 0x000fc8000bf05270 */
[----:B------:R-:W-:Y:S02]  /*2640*/  USEL UR5, URZ, 0x1, UP0 ;  /* 0x00000001ff057887 */ /* 0x000fe40008000000 */
[----:B------:R-:W-:-:S04]  /*2650*/  USEL UR6, UR6, URZ, UP0 ;  /* 0x000000ff06067287 */ /* 0x000fc80008000000 */
[----:B------:R-:W-:Y:S01]  /*2660*/  ULEA UR6, UR6, UR4, 0x3 ;  /* 0x0000000406067291 */ /* 0x000fe2000f8e18ff */
[----:B-1----:R-:W-:-:S04]  /*2670*/  LOP3.LUT R3, R2, UR5, RZ, 0x3c, !PT ;  /* 0x0000000502037c12 */ /* 0x002fc8000f8e3cff */
[----:B------:R-:W-:Y:S01]  /*2680*/  SHF.L.U32 R3, R3, 0x1f, RZ ;  /* 0x0000001f03037819 */ /* 0x000fe200000006ff */
[----:B----4-:R-:W-:-:S07]  /*2690*/  IMAD.U32 R0, RZ, RZ, UR6 ;  /* 0x00000006ff007e24 */ /* 0x010fce000f8e00ff */
.L_x_42:
[----:B-1----:R1:W2:Y:S02]  /*26a0*/  SYNCS.PHASECHK.TRANS64.TRYWAIT P0, [R0+URZ], R3 ;  /* 0x00000003000075a7 */ /* 0x0022a400080011ff */
[----:B--2---:R-:W-:Y:S05]  /*26b0*/  @!P0 NANOSLEEP.SYNCS 0x989680 ;  /* 0x009896800000895d */ /* 0x004fea0003900000 */
[----:B------:R-:W2:Y:S02]  /*26c0*/  @!P0 SYNCS.PHASECHK.TRANS64 P0, [R0+URZ], R3 ;  /* 0x00000003000085a7 */ /* 0x000ea400080010ff */
[----:B--2---:R-:W-:Y:S05]  /*26d0*/  @P0 EXIT ;  /* 0x000000000000094d */ /* 0x004fea0003800000 */
[----:B------:R-:W-:Y:S05]  /*26e0*/  BRA `(.L_x_42) ;  /* 0xfffffffc00ec7947 */ /* 0x000fea000383ffff */
.L_x_17:
[----:B------:R-:W-:-:S04]  /*26f0*/  UISETP.NE.AND UP1, UPT, UR37, URZ, UPT ;  /* 0x000000ff2500728c */ /* 0x000fc8000bf25270 */
[----:B------:R-:W-:-:S09]  /*2700*/  UISETP.NE.OR UP1, UPT, UR8, 0x1, UP1 ;  /* 0x000000010800788c */ /* 0x000fd20008f25670 */
[----:B------:R-:W-:Y:S05]  /*2710*/  BRA.U UP1, `(.L_x_43) ;  /* 0x0000000501487547 */ /* 0x000fea000b800000 */
[----:B------:R-:W-:Y:S01]  /*2720*/  ISETP.NE.AND P2, PT, R2, RZ, PT ;  /* 0x000000ff0200720c */ /* 0x000fe20003f45270 */
[----:B------:R-:W-:Y:S01]  /*2730*/  IMAD.MOV.U32 R12, RZ, RZ, 0x1 ;  /* 0x00000001ff0c7424 */ /* 0x000fe200078e00ff */
[----:B------:R-:W-:Y:S02]  /*2740*/  CS2R R10, SRZ ;  /* 0x00000000000a7805 */ /* 0x000fe4000001ff00 */
[----:B------:R-:W-:Y:S01]  /*2750*/  CS2R R8, SRZ ;  /* 0x0000000000087805 */ /* 0x000fe2000001ff00 */
[----:B------:R-:W-:Y:S01]  /*2760*/  UMOV UR4, 0x400 ;  /* 0x0000040000047882 */ /* 0x000fe20000000000 */
[----:B------:R-:W-:Y:S01]  /*2770*/  UMOV UR6, URZ ;  /* 0x000000ff00067c82 */ /* 0x000fe20008000000 */
[----:B------:R-:W-:-:S12]  /*2780*/  ULEA UR37, UR37, UR4, 0x18 ;  /* 0x0000000425257291 */ /* 0x000fd8000f8ec0ff */
.L_x_47:
[----:B------:R-:W-:Y:S02]  /*2790*/  LEA R0, R8, UR37, 0x3 ;  /* 0x0000002508007c11 */ /* 0x000fe4000f8e18ff */
[----:B------:R-:W-:-:S03]  /*27a0*/  SHF.L.U32 R5, R9, 0x1f, RZ ;  /* 0x0000001f09057819 */ /* 0x000fc600000006ff */
[----:B------:R-:W-:Y:S01]  /*27b0*/  VIADD R4, R0, 0x110 ;  /* 0x0000011000047836 */ /* 0x000fe20000000000 */
[----:B------:R-:W1:Y:S02]  /*27c0*/  SYNCS.PHASECHK.TRANS64.TRYWAIT P0, [R0+URZ+0x100], R5 ;  /* 0x00010005000075a7 */ /* 0x000e6400080011ff */
[----:B-1----:R-:W-:Y:S05]  /*27d0*/  @!P0 BRA `(.L_x_44) ;  /* 0x0000008c00308947 */ /* 0x002fea0003800000 */
.L_x_145:
[----:B------:R-:W-:Y:S01]  /*27e0*/  ULEA UR5, UR6, UR37, 0x3 ;  /* 0x0000002506057291 */ /* 0x000fe2000f8e18ff */
[----:B------:R-:W-:Y:S02]  /*27f0*/  PRMT R4, RZ, 0x654, R4 ;  /* 0x00000654ff047816 */ /* 0x000fe40000000004 */
[----:B-1----:R-:W-:Y:S01]  /*2800*/  SHF.L.U32 R5, R12, 0x1f, RZ ;  /* 0x0000001f0c057819 */ /* 0x002fe200000006ff */
[----:B------:R-:W-:Y:S01]  /*2810*/  UIADD3 UR4, UPT, UPT, UR5, 0xc0, URZ ;  /* 0x000000c005047890 */ /* 0x000fe2000fffe0ff */
[----:B------:R1:W-:Y:S05]  /*2820*/  SYNCS.ARRIVE.TRANS64.RED.A1T0 RZ, [R4+URZ], RZ ;  /* 0x000000ff04ff79a7 */ /* 0x0003ea00081004ff */
[----:B------:R-:W-:Y:S01]  /*2830*/  IMAD.U32 R7, RZ, RZ, UR4 ;  /* 0x00000004ff077e24 */ /* 0x000fe2000f8e00ff */
[----:B------:R-:W2:Y:S04]  /*2840*/  SYNCS.PHASECHK.TRANS64.TRYWAIT P0, [UR5+0xd0], R5 ;  /* 0x0000d005ff0075a7 */ /* 0x000ea80008001105 */
[----:B------:R-:W-:Y:S01]  /*2850*/  PRMT R6, R2, 0x654, R7 ;  /* 0x0000065402067816 */ /* 0x000fe20000000007 */
[----:B-1----:R-:W-:Y:S01]  /*2860*/  @!P2 IMAD.MOV.U32 R4, RZ, RZ, 0x10 ;  /* 0x00000010ff04a424 */ /* 0x002fe200078e00ff */
[----:B--2---:R-:W-:Y:S06]  /*2870*/  @!P0 BRA `(.L_x_45) ;  /* 0x0000008c001c8947 */ /* 0x004fec0003800000 */
.L_x_147:
[----:B------:R-:W-:Y:S01]  /*2880*/  ULEA UR4, UR6, UR37, 0x4 ;  /* 0x0000002506047291 */ /* 0x000fe2000f8e20ff */
[----:B------:R-:W-:Y:S01]  /*2890*/  SEL R3, R6, R3, !P2 ;  /* 0x0000000306037207 */ /* 0x000fe20005000000 */
[----:B------:R-:W-:Y:S01]  /*28a0*/  UIADD3 UR5, UPT, UPT, UR5, 0xc0, URZ ;  /* 0x000000c005057890 */ /* 0x000fe2000fffe0ff */
[----:B-1----:R-:W-:Y:S01]  /*28b0*/  LEA R0, R11, UR37, 0x3 ;  /* 0x000000250b007c11 */ /* 0x002fe2000f8e18ff */
[----:B------:R-:W-:Y:S01]  /*28c0*/  UIADD3 UR4, UPT, UPT, UR4, 0x130, URZ ;  /* 0x0000013004047890 */ /* 0x000fe2000fffe0ff */
[----:B------:R-:W-:Y:S01]  /*28d0*/  SHF.L.U32 R5, R10, 0x1f, RZ ;  /* 0x0000001f0a057819 */ /* 0x000fe200000006ff */
[----:B------:R1:W-:Y:S01]  /*28e0*/  @!P2 SYNCS.ARRIVE.TRANS64.RED RZ, [R3+URZ], R4 ;  /* 0x0000000403ffa9a7 */ /* 0x0003e200080004ff */
[----:B------:R-:W-:Y:S01]  /*28f0*/  UIADD3 UR6, UPT, UPT, UR6, 0x1, URZ ;  /* 0x0000000106067890 */ /* 0x000fe2000fffe0ff */
[----:B------:R-:W-:-:S03]  /*2900*/  VIADD R8, R8, 0x1 ;  /* 0x0000000108087836 */ /* 0x000fc60000000000 */
[----:B------:R-:W-:Y:S02]  /*2910*/  UISETP.NE.AND UP0, UPT, UR6, 0x2, UPT ;  /* 0x000000020600788c */ /* 0x000fe4000bf05270 */
[----:B------:R-:W-:Y:S06]  /*2920*/  UGETNEXTWORKID.BROADCAST [UR4], [UR5] ;  /* 0x00000000040073ca */ /* 0x000fec0008000100 */
[----:B------:R-:W-:Y:S01]  /*2930*/  USEL UR4, URZ, 0x1, UP0 ;  /* 0x00000001ff047887 */ /* 0x000fe20008000000 */
[----:B------:R-:W-:Y:S01]  /*2940*/  ISETP.NE.AND P0, PT, R8, 0x2, PT ;  /* 0x000000020800780c */ /* 0x000fe20003f05270 */
[----:B------:R-:W-:Y:S01]  /*2950*/  USEL UR6, UR6, URZ, UP0 ;  /* 0x000000ff06067287 */ /* 0x000fe20008000000 */
[----:B------:R-:W2:Y:S03]  /*2960*/  SYNCS.PHASECHK.TRANS64.TRYWAIT P1, [R0+URZ+0xc0], R5 ;  /* 0x0000c005000075a7 */ /* 0x000ea600080211ff */
[----:B------:R-:W-:Y:S01]  /*2970*/  LOP3.LUT R12, R12, UR4, RZ, 0x3c, !PT ;  /* 0x000000040c0c7c12 */ /* 0x000fe2000f8e3cff */
[----:B-12---:R-:W-:Y:S07]  /*2980*/  @!P1 BRA `(.L_x_46) ;  /* 0x0000008800f09947 */ /* 0x006fee0003800000 */
.L_x_148:
[C---:B------:R-:W-:Y:S01]  /*2990*/  LEA R4, R11.reuse, UR37, 0x4 ;  /* 0x000000250b047c11 */ /* 0x040fe2000f8e20ff */
[----:B-1----:R-:W-:Y:S01]  /*29a0*/  VIADD R0, R0, 0xd0 ;  /* 0x000000d000007836 */ /* 0x002fe20000000000 */
[----:B------:R-:W-:Y:S01]  /*29b0*/  SEL R8, R8, RZ, P0 ;  /* 0x000000ff08087207 */ /* 0x000fe20000000000 */
[----:B------:R-:W-:-:S03]  /*29c0*/  VIADD R11, R11, 0x1 ;  /* 0x000000010b0b7836 */ /* 0x000fc60000000000 */
[----:B------:R-:W1:Y:S01]  /*29d0*/  LDS.128 R4, [R4+0x130] ;  /* 0x0001300004047984 */ /* 0x000e620000000c00 */
[----:B------:R-:W-:Y:S02]  /*29e0*/  PRMT R0, RZ, 0x654, R0 ;  /* 0x00000654ff007816 */ /* 0x000fe40000000000 */
[C---:B------:R-:W-:Y:S01]  /*29f0*/  ISETP.NE.AND P1, PT, R11.reuse, 0x2, PT ;  /* 0x000000020b00780c */ /* 0x040fe20003f25270 */
[----:B------:R-:W-:Y:S01]  /*2a00*/  @!PT LDS RZ, [RZ] ;  /* 0x00000000fffff984 */ /* 0x000fe20000000800 */
[----:B------:R-:W-:Y:S01]  /*2a10*/  @!PT LDS RZ, [RZ] ;  /* 0x00000000fffff984 */ /* 0x000fe20000000800 */
[----:B------:R-:W-:Y:S01]  /*2a20*/  @!PT LDS RZ, [RZ] ;  /* 0x00000000fffff984 */ /* 0x000fe20000000800 */
[----:B------:R-:W-:Y:S01]  /*2a30*/  @!PT LDS RZ, [RZ] ;  /* 0x00000000fffff984 */ /* 0x000fe20000000800 */
[----:B------:R2:W-:Y:S06]  /*2a40*/  MEMBAR.ALL.CTA ;  /* 0x0000000000007992 */ /* 0x0005ec0000008000 */
[----:B--2---:R-:W2:Y:S01]  /*2a50*/  FENCE.VIEW.ASYNC.S ;  /* 0x00000000000073c6 */ /* 0x004ea20000000000 */
[----:B------:R-:W-:Y:S01]  /*2a60*/  SEL R11, R11, RZ, P1 ;  /* 0x000000ff0b0b7207 */ /* 0x000fe20000800000 */
[----:B--2---:R2:W-:Y:S01]  /*2a70*/  SYNCS.ARRIVE.TRANS64.RED.A1T0 RZ, [R0+URZ], RZ ;  /* 0x000000ff00ff79a7 */ /* 0x0045e200081004ff */
[----:B-1----:R-:W-:-:S02]  /*2a80*/  LOP3.LUT P3, RZ, R6, 0x1, RZ, 0xc0, !PT ;  /* 0x0000000106ff7812 */ /* 0x002fc4000786c0ff */
[----:B------:R-:W-:-:S04]  /*2a90*/  SEL R5, RZ, 0x1, P1 ;  /* 0x00000001ff057807 */ /* 0x000fc80000800000 */
[----:B------:R-:W-:Y:S02]  /*2aa0*/  LOP3.LUT R10, R10, R5, RZ, 0x3c, !PT ;  /* 0x000000050a0a7212 */ /* 0x000fe400078e3cff */
[----:B--2---:R-:W-:-:S04]  /*2ab0*/  SEL R0, RZ, 0x1, P0 ;  /* 0x00000001ff007807 */ /* 0x004fc80000000000 */
[----:B------:R-:W-:Y:S01]  /*2ac0*/  LOP3.LUT R9, R9, R0, RZ, 0x3c, !PT ;  /* 0x0000000009097212 */ /* 0x000fe200078e3cff */
[----:B------:R-:W-:Y:S06]  /*2ad0*/  @P3 BRA `(.L_x_47) ;  /* 0xfffffffc002c3947 */ /* 0x000fec000383ffff */
[----:B------:R-:W-:Y:S01]  /*2ae0*/  ULEA UR5, UR6, UR37, 0x3 ;  /* 0x0000002506057291 */ /* 0x000fe2000f8e18ff */
[----:B------:R-:W-:-:S08]  /*2af0*/  SHF.L.U32 R3, R12, 0x1f, RZ ;  /* 0x0000001f0c037819 */ /* 0x000fd000000006ff */
[----:B------:R-:W1:Y:S02]  /*2b00*/  SYNCS.PHASECHK.TRANS64 P0, [UR5+0xd0], R3 ;  /* 0x0000d003ff0075a7 */ /* 0x000e640008001005 */
[----:B-1----:R-:W-:Y:S05]  /*2b10*/  @P0 BRA `(.L_x_48) ;  /* 0x0000000000080947 */ /* 0x002fea0003800000 */
[----:B------:R-:W1:Y:S02]  /*2b20*/  SYNCS.PHASECHK.TRANS64.TRYWAIT P0, [UR5+0xd0], R3 ;  /* 0x0000d003ff0075a7 */ /* 0x000e640008001105 */
[----:B-1----:R-:W-:Y:S05]  /*2b30*/  @!P0 BRA `(.L_x_49) ;  /* 0x0000008800988947 */ /* 0x002fea0003800000 */
.L_x_48:
[----:B------:R-:W-:-:S04]  /*2b40*/  UIADD3 UR4, UPT, UPT, UR6, 0x1, URZ ;  /* 0x0000000106047890 */ /* 0x000fc8000fffe0ff */
[----:B------:R-:W-:-:S04]  /*2b50*/  UISETP.NE.AND UP0, UPT, UR4, 0x2, UPT ;  /* 0x000000020400788c */ /* 0x000fc8000bf05270 */
[----:B------:R-:W-:Y:S02]  /*2b60*/  USEL UR7, URZ, 0x1, UP0 ;  /* 0x00000001ff077887 */ /* 0x000fe40008000000 */
[----:B------:R-:W-:-:S04]  /*2b70*/  USEL UR4, UR4, URZ, UP0 ;  /* 0x000000ff04047287 */ /* 0x000fc80008000000 */
[----:B------:R-:W-:Y:S01]  /*2b80*/  ULEA UR4, UR4, UR37, 0x3 ;  /* 0x0000002504047291 */ /* 0x000fe2000f8e18ff */
[----:B-1----:R-:W-:-:S04]  /*2b90*/  LOP3.LUT R3, R12, UR7, RZ, 0x3c, !PT ;  /* 0x000000070c037c12 */ /* 0x002fc8000f8e3cff */
[----:B------:R-:W-:-:S04]  /*2ba0*/  SHF.L.U32 R0, R3, 0x1f, RZ ;  /* 0x0000001f03007819 */ /* 0x000fc800000006ff */
[----:B------:R-:W1:Y:S02]  /*2bb0*/  SYNCS.PHASECHK.TRANS64 P0, [UR4+0xd0], R0 ;  /* 0x0000d000ff0075a7 */ /* 0x000e640008001004 */
[----:B-1----:R-:W-:Y:S05]  /*2bc0*/  @P0 EXIT ;  /* 0x000000000000094d */ /* 0x002fea0003800000 */
[----:B------:R-:W-:Y:S02]  /*2bd0*/  SHF.L.U32 R3, R3, 0x1f, RZ ;  /* 0x0000001f03037819 */ /* 0x000fe400000006ff */
[----:B------:R-:W-:-:S07]  /*2be0*/  MOV R0, UR4 ;  /* 0x0000000400007c02 */ /* 0x000fce0008000f00 */
.L_x_50:
[----:B-1----:R1:W2:Y:S02]  /*2bf0*/  SYNCS.PHASECHK.TRANS64.TRYWAIT P0, [R0+URZ+0xd0], R3 ;  /* 0x0000d003000075a7 */ /* 0x0022a400080011ff */
[----:B--2---:R-:W-:Y:S05]  /*2c00*/  @!P0 NANOSLEEP.SYNCS 0x989680 ;  /* 0x009896800000895d */ /* 0x004fea0003900000 */
[----:B------:R-:W2:Y:S02]  /*2c10*/  @!P0 SYNCS.PHASECHK.TRANS64 P0, [R0+URZ+0xd0], R3 ;  /* 0x0000d003000085a7 */ /* 0x000ea400080010ff */
[----:B--2---:R-:W-:Y:S05]  /*2c20*/  @P0 EXIT ;  /* 0x000000000000094d */ /* 0x004fea0003800000 */
[----:B------:R-:W-:Y:S05]  /*2c30*/  BRA `(.L_x_50) ;  /* 0xfffffffc00ec7947 */ /* 0x000fea000383ffff */
.L_x_43:
[----:B------:R-:W-:-:S09]  /*2c40*/  UISETP.NE.AND UP1, UPT, UR8, URZ, UPT ;  /* 0x000000ff0800728c */ /* 0x000fd2000bf25270 */
[----:B------:R-:W-:Y:S05]  /*2c50*/  BRA.U UP1, `(.L_x_51) ;  /* 0x0000000d01347547 */ /* 0x000fea000b800000 */
[----:B------:R-:W-:Y:S01]  /*2c60*/  UMOV UR4, 0x40 ;  /* 0x0000004000047882 */ /* 0x000fe20000000000 */
[----:B------:R-:W-:Y:S01]  /*2c70*/  NOP ;  /* 0x0000000000007918 */ /* 0x000fe20000000000 */
[----:B------:R-:W-:Y:S01]  /*2c80*/  ULEA UR4, UR37, UR4, 0x18 ;  /* 0x0000000425047291 */ /* 0x000fe2000f8ec0ff */
[----:B------:R-:W-:Y:S02]  /*2c90*/  UMOV UR5, 0x400 ;  /* 0x0000040000057882 */ /* 0x000fe40000000000 */
[----:B------:R-:W-:-:S06]  /*2ca0*/  ULEA UR37, UR37, UR5, 0x18 ;  /* 0x0000000525257291 */ /* 0x000fcc000f8ec0ff */
[----:B------:R-:W1:Y:S02]  /*2cb0*/  LDS.U8 R0, [UR4+0x1c] ;  /* 0x00001c04ff007984 */ /* 0x000e640008000000 */
[----:B-1----:R-:W-:-:S13]  /*2cc0*/  ISETP.NE.AND P0, PT, R0, RZ, PT ;  /* 0x000000ff0000720c */ /* 0x002fda0003f05270 */
[----:B------:R-:W-:Y:S05]  /*2cd0*/  @P0 BRA `(.L_x_52) ;  /* 0x0000000000580947 */ /* 0x000fea0003800000 */
[----:B------:R-:W-:-:S13]  /*2ce0*/  ELECT P0, URZ, PT ;  /* 0x0000000000ff782f */ /* 0x000fda0003800000 */
[----:B------:R-:W-:Y:S05]  /*2cf0*/  @!P0 BRA `(.L_x_53) ;  /* 0x0000000000608947 */ /* 0x000fea0003800000 */
[----:B------:R-:W-:Y:S01]  /*2d00*/  UMOV UR5, 0x10 ;  /* 0x0000001000057882 */ /* 0x000fe20000000000 */
[----:B------:R-:W-:Y:S01]  /*2d10*/  HFMA2 R0, -RZ, RZ, 0, 5.9604644775390625e-08 ;  /* 0x00000001ff007431 */ /* 0x000fe200000001ff */
[----:B------:R-:W-:-:S03]  /*2d20*/  MOV R2, 0xffff ;  /* 0x0000ffff00027802 */ /* 0x000fc60000000f00 */
[----:B------:R-:W-:Y:S04]  /*2d30*/  DEPBAR.LE SB1, 0x36 ;  /* 0x00009d800000791a */ /* 0x000fe80000000000 */
[----:B------:R-:W1:Y:S02]  /*2d40*/  UTCATOMSWS.FIND_AND_SET.ALIGN UP0, UR5, UR5 ;  /* 0x00000005000575e3 */ /* 0x000e640008000800 */
[----:B-1----:R-:W-:Y:S01]  /*2d50*/  MOV R3, UR5 ;  /* 0x0000000500037c02 */ /* 0x002fe20008000f00 */
[----:B------:R-:W-:Y:S06]  /*2d60*/  BRA.U UP0, `(.L_x_54) ;  /* 0x0000000100187547 */ /* 0x000fec000b800000 */
.L_x_55:
[----:B------:R-:W-:Y:S05]  /*2d70*/  NANOSLEEP 0x64 ;  /* 0x000000640000795d */ /* 0x000fea0003800000 */
[----:B------:R-:W-:-:S05]  /*2d80*/  UMOV UR5, 0x10 ;  /* 0x0000001000057882 */ /* 0x000fca0000000000 */
[----:B------:R-:W-:Y:S04]  /*2d90*/  DEPBAR.LE SB1, 0x36 ;  /* 0x00009d800000791a */ /* 0x000fe80000000000 */
[----:B------:R-:W1:Y:S02]  /*2da0*/  UTCATOMSWS.FIND_AND_SET.ALIGN UP0, UR5, UR5 ;  /* 0x00000005000575e3 */ /* 0x000e640008000800 */
[----:B-1----:R-:W-:Y:S01]  /*2db0*/  MOV R3, UR5 ;  /* 0x0000000500037c02 */ /* 0x002fe20008000f00 */
[----:B------:R-:W-:Y:S05]  /*2dc0*/  BRA.U !UP0, `(.L_x_55) ;  /* 0xfffffffd08e87547 */ /* 0x000fea000b83ffff */
.L_x_54:
[-C--:B------:R-:W-:Y:S02]  /*2dd0*/  SHF.L.U32 R2, R2, R3.reuse, RZ ;  /* 0x0000000302027219 */ /* 0x080fe400000006ff */
[----:B------:R-:W-:Y:S01]  /*2de0*/  SHF.L.U32 R0, R0, R3, RZ ;  /* 0x0000000300007219 */ /* 0x000fe200000006ff */
[----:B------:R-:W-:Y:S02]  /*2df0*/  IMAD.SHL.U32 R3, R3, 0x20, RZ ;  /* 0x0000002003037824 */ /* 0x000fe400078e00ff */
[----:B------:R1:W-:Y:S04]  /*2e00*/  ATOMS.OR RZ, [UR4+0x14], R2 ;  /* 0x00001402ffff798c */ /* 0x0003e8000b000004 */
[----:B------:R1:W-:Y:S04]  /*2e10*/  ATOMS.OR RZ, [UR4+0x18], R0 ;  /* 0x00001800ffff798c */ /* 0x0003e8000b000004 */
[----:B------:R1:W-:Y:S01]  /*2e20*/  STS [UR37+0x150], R3 ;  /* 0x00015003ff007988 */ /* 0x0003e20008000825 */
[----:B------:R-:W-:Y:S05]  /*2e30*/  BRA `(.L_x_53) ;  /* 0x0000000000107947 */ /* 0x000fea0003800000 */
.L_x_52:
[----:B------:R-:W-:Y:S02]  /*2e40*/  MOV R0, 0xffffffff ;  /* 0xffffffff00007802 */ /* 0x000fe40000000f00 */
[----:B------:R-:W-:-:S03]  /*2e50*/  MOV R2, 0x2e80 ;  /* 0x00002e8000027802 */ /* 0x000fc60000000f00 */
[----:B------:R1:W-:Y:S04]  /*2e60*/  STS [UR37+0x150], R0 ;  /* 0x00015000ff007988 */ /* 0x0003e80008000825 */
[----:B-1-3-5:R-:W-:Y:S05]  /*2e70*/  CALL.REL.NOINC `($__internal_1_$__cuda_sm10x_tcgen05_guardrail_trap_phase_invalid_during_alloc) ;  /* 0x0000008c00ac7944 */ /* 0x02afea0003c00000 */
.L_x_53:
[----:B------:R-:W-:Y:S05]  /*2e80*/  WARPSYNC.ALL ;  /* 0x0000000000007948 */ /* 0x000fea0003800000 */
[----:B------:R-:W2:Y:S01]  /*2e90*/  S2UR UR6, SR_CgaCtaId ;  /* 0x00000000000679c3 */ /* 0x000ea20000008800 */
[----:B------:R-:W-:Y:S01]  /*2ea0*/  UMOV UR4, 0x400 ;  /* 0x0000040000047882 */ /* 0x000fe20000000000 */
[----:B------:R-:W-:-:S06]  /*2eb0*/  NOP ;  /* 0x0000000000007918 */ /* 0x000fcc0000000000 */
[----:B------:R-:W-:Y:S06]  /*2ec0*/  BAR.ARV 0x6, 0xa0 ;  /* 0x0182800000007b1d */ /* 0x000fec0000002000 */
[----:B------:R-:W4:Y:S01]  /*2ed0*/  LDCU UR7, c[0x0][0x38c] ;  /* 0x00007180ff0777ac */ /* 0x000f220008000800 */
[----:B------:R-:W-:Y:S01]  /*2ee0*/  IMAD.MOV.U32 R11, RZ, RZ, 0x1 ;  /* 0x00000001ff0b7424 */ /* 0x000fe200078e00ff */
[----:B------:R-:W-:Y:S01]  /*2ef0*/  CS2R R8, SRZ ;  /* 0x0000000000087805 */ /* 0x000fe2000001ff00 */
[----:B------:R-:W-:Y:S01]  /*2f00*/  IMAD.MOV.U32 R10, RZ, RZ, RZ ;  /* 0x000000ffff0a7224 */ /* 0x000fe200078e00ff */
[----:B------:R-:W-:Y:S01]  /*2f10*/  UMOV UR18, URZ ;  /* 0x000000ff00127c82 */ /* 0x000fe20008000000 */
[----:B------:R-:W-:Y:S01]  /*2f20*/  UMOV UR17, URZ ;  /* 0x000000ff00117c82 */ /* 0x000fe20008000000 */
[----:B------:R-:W-:Y:S01]  /*2f30*/  UMOV UR22, 0x0 ;  /* 0x0000000000167882 */ /* 0x000fe20000000000 */
[----:B------:R-:W-:Y:S01]  /*2f40*/  UMOV UR23, 0x8400010 ;  /* 0x0840001000177882 */ /* 0x000fe20000000000 */
[----:B------:R-:W-:Y:S01]  /*2f50*/  UMOV UR20, 0x0 ;  /* 0x0000000000147882 */ /* 0x000fe20000000000 */
[----:B------:R-:W-:Y:S01]  /*2f60*/  UMOV UR21, 0x8400010 ;  /* 0x0840001000157882 */ /* 0x000fe20000000000 */
[----:B--2---:R-:W-:Y:S01]  /*2f70*/  ULEA UR6, UR6, UR4, 0x18 ;  /* 0x0000000406067291 */ /* 0x004fe2000f8ec0ff */
[----:B------:R-:W2:Y:S03]  /*2f80*/  LDCU UR4, c[0x0][0x38c] ;  /* 0x00007180ff0477ac */ /* 0x000ea60008000800 */
[----:B------:R-:W-:-:S02]  /*2f90*/  UIADD3 UR11, UPT, UPT, UR6, 0xc400, URZ ;  /* 0x0000c400060b7890 */ /* 0x000fc4000fffe0ff */
[----:B----4-:R-:W-:-:S03]  /*2fa0*/  UIADD3 UR7, UPT, UPT, UR7, 0x3f, URZ ;  /* 0x0000003f07077890 */ /* 0x010fc6000fffe0ff */
[----:B-1----:R-:W1:Y:S01]  /*2fb0*/  LDS R0, [UR6+0x150] ;  /* 0x00015006ff007984 */ /* 0x002e620008000800 */
[----:B------:R-:W-:Y:S02]  /*2fc0*/  UIADD3 UR12, UPT, UPT, UR6, 0x1a400, URZ ;  /* 0x0001a400060c7890 */ /* 0x000fe4000fffe0ff */
[----:B------:R-:W-:Y:S02]  /*2fd0*/  USHF.R.S32.HI UR5, URZ, 0x1f, UR7 ;  /* 0x0000001fff057899 */ /* 0x000fe40008011407 */
[----:B------:R-:W-:Y:S02]  /*2fe0*/  USHF.R.U32.HI UR11, URZ, 0x4, UR11 ;  /* 0x00000004ff0b7899 */ /* 0x000fe4000801160b */
[----:B------:R-:W-:Y:S02]  /*2ff0*/  ULEA.HI UR5, UR5, UR7, URZ, 0x6 ;  /* 0x0000000705057291 */ /* 0x000fe4000f8f30ff */
[----:B------:R-:W-:Y:S02]  /*3000*/  USHF.R.U32.HI UR12, URZ, 0x4, UR12 ;  /* 0x00000004ff0c7899 */ /* 0x000fe4000801160c */
[----:B------:R-:W-:-:S02]  /*3010*/  USHF.R.S32.HI UR5, URZ, 0x6, UR5 ;  /* 0x00000006ff057899 */ /* 0x000fc40008011405 */
[----:B------:R-:W-:Y:S02]  /*3020*/  ULOP3.LUT UR11, UR11, 0x3fff, URZ, 0xc0, !UPT ;  /* 0x00003fff0b0b7892 */ /* 0x000fe4000f8ec0ff */
[----:B------:R-:W-:Y:S02]  /*3030*/  UISETP.LT.AND UP0, UPT, UR5, 0x1, UPT ;  /* 0x000000010500788c */ /* 0x000fe4000bf01270 */
[----:B------:R-:W-:Y:S02]  /*3040*/  ULOP3.LUT UR12, UR12, 0x3fff, URZ, 0xc0, !UPT ;  /* 0x00003fff0c0c7892 */ /* 0x000fe4000f8ec0ff */
[----:B------:R-:W-:Y:S02]  /*3050*/  USEL UR10, UR5, 0x1, !UP0 ;  /* 0x00000001050a7887 */ /* 0x000fe4000c000000 */
[----:B------:R-:W-:Y:S02]  /*3060*/  ULOP3.LUT UR11, UR11, 0x10000, URZ, 0xfc, !UPT ;  /* 0x000100000b0b7892 */ /* 0x000fe4000f8efcff */
[----:B------:R-:W-:-:S02]  /*3070*/  ULOP3.LUT UR12, UR12, 0x10000, URZ, 0xfc, !UPT ;  /* 0x000100000c0c7892 */ /* 0x000fc4000f8efcff */
[----:B------:R-:W-:Y:S02]  /*3080*/  UIADD3 UR10, UPT, UPT, -UR10, URZ, URZ ;  /* 0x000000ff0a0a7290 */ /* 0x000fe4000fffe1ff */
[----:B--2---:R-:W-:Y:S01]  /*3090*/  UISETP.GE.AND UP3, UPT, UR4, 0x1, UPT ;  /* 0x000000010400788c */ /* 0x004fe2000bf66270 */
[----:B-1----:R-:W-:-:S15]  /*30a0*/  R2UR UR19, R0 ;  /* 0x00000000001372ca */ /* 0x002fde00000e0000 */
.L_x_62:
[----:B------:R-:W-:Y:S02]  /*30b0*/  LEA R0, R10, UR6, 0x3 ;  /* 0x000000060a007c11 */ /* 0x000fe4000f8e18ff */
[----:B------:R-:W-:Y:S02]  /*30c0*/  SHF.L.U32 R5, R9, 0x1f, RZ ;  /* 0x0000001f09057819 */ /* 0x000fe400000006ff */
[----:B------:R-:W-:Y:S01]  /*30d0*/  PLOP3.LUT P0, PT, PT, PT, UP3, 0x80, 0x8 ;  /* 0x000000000008781c */ /* 0x000fe20003f0f038 */
[----:B------:R-:W-:Y:S01]  /*30e0*/  VIADD R3, R0, 0xd0 ;  /* 0x000000d000037836 */ /* 0x000fe20000000000 */
[----:B-1----:R-:W1:Y:S02]  /*30f0*/  SYNCS.PHASECHK.TRANS64.TRYWAIT P1, [R0+URZ+0xc0], R5 ;  /* 0x0000c005000075a7 */ /* 0x002e6400080211ff */
[----:B-1--4-:R-:W-:Y:S09]  /*3100*/  @!P1 BRA `(.L_x_56) ;  /* 0x00000084003c9947 */ /* 0x012ff20003800000 */
.L_x_150:
[----:B------:R-:W-:Y:S01]  /*3110*/  LEA R4, R10, UR6, 0x4 ;  /* 0x000000060a047c11 */ /* 0x000fe2000f8e20ff */
[----:B------:R-:W-:Y:S01]  /*3120*/  @UP3 ULEA UR4, UR17, UR6, 0x3 ;  /* 0x0000000611043291 */ /* 0x000fe2000f8e18ff */
[----:B------:R-:W-:Y:S01]  /*3130*/  PLOP3.LUT P2, PT, PT, PT, PT, 0x80, 0x8 ;  /* 0x000000000008781c */ /* 0x000fe20003f4f070 */
[----:B------:R-:W-:Y:S01]  /*3140*/  ULEA UR8, UR18, UR6, 0x3 ;  /* 0x0000000612087291 */ /* 0x000fe2000f8e18ff */
[----:B------:R-:W-:Y:S01]  /*3150*/  PRMT R3, RZ, 0x654, R3 ;  /* 0x00000654ff037816 */ /* 0x000fe20000000003 */
[----:B------:R-:W-:Y:S01]  /*3160*/  ULEA UR9, UR18, UR19, 0x8 ;  /* 0x0000001312097291 */ /* 0x000fe2000f8e40ff */
[----:B-1----:R-:W1:Y:S01]  /*3170*/  LDS.128 R4, [R4+0x130] ;  /* 0x0001300004047984 */ /* 0x002e620000000c00 */
[----:B------:R-:W-:Y:S02]  /*3180*/  @P0 SHF.L.U32 R2, R8, 0x1f, RZ ;  /* 0x0000001f08020819 */ /* 0x000fe400000006ff */
[----:B------:R-:W-:Y:S01]  /*3190*/  SHF.L.U32 R0, R11, 0x1f, RZ ;  /* 0x0000001f0b007819 */ /* 0x000fe200000006ff */
[----:B------:R-:W-:Y:S01]  /*31a0*/  @!PT LDS RZ, [RZ] ;  /* 0x00000000fffff984 */ /* 0x000fe20000000800 */
[----:B------:R-:W-:Y:S01]  /*31b0*/  @!PT LDS RZ, [RZ] ;  /* 0x00000000fffff984 */ /* 0x000fe20000000800 */
[----:B------:R-:W-:Y:S01]  /*31c0*/  @!PT LDS RZ, [RZ] ;  /* 0x00000000fffff984 */ /* 0x000fe20000000800 */
[----:B------:R-:W-:Y:S01]  /*31d0*/  @!PT LDS RZ, [RZ] ;  /* 0x00000000fffff984 */ /* 0x000fe20000000800 */
[----:B------:R2:W-:Y:S06]  /*31e0*/  MEMBAR.ALL.CTA ;  /* 0x0000000000007992 */ /* 0x0005ec0000008000 */
[----:B--2---:R-:W2:Y:S02]  /*31f0*/  FENCE.VIEW.ASYNC.S ;  /* 0x00000000000073c6 */ /* 0x004ea40000000000 */
[----:B--2---:R2:W-:Y:S01]  /*3200*/  SYNCS.ARRIVE.TRANS64.RED.A1T0 RZ, [R3+URZ], RZ ;  /* 0x000000ff03ff79a7 */ /* 0x0045e200081004ff */
[----:B------:R2:W4:Y:S01]  /*3210*/  @P0 SYNCS.PHASECHK.TRANS64.TRYWAIT P2, [UR4], R2 ;  /* 0x00000002ff0005a7 */ /* 0x0005220008041104 */
[----:B-1----:R-:W-:Y:S01]  /*3220*/  LOP3.LUT P1, RZ, R6, 0x1, RZ, 0xc0, !PT ;  /* 0x0000000106ff7812 */ /* 0x002fe2000782c0ff */
[----:B------:R-:W1:Y:S02]  /*3230*/  SYNCS.PHASECHK.TRANS64.TRYWAIT P0, [UR8+0xf0], R0 ;  /* 0x0000f000ff0075a7 */ /* 0x000e640008001108 */
[----:B-12-4-:R-:W-:Y:S10]  /*3240*/  @!P0 BRA `(.L_x_57) ;  /* 0x0000008400008947 */ /* 0x016ff40003800000 */
.L_x_152:
[----:B------:R-:W-:Y:S01]  /*3250*/  IADD3 R10, PT, PT, R10, 0x1, RZ ;  /* 0x000000010a0a7810 */ /* 0x000fe20007ffe0ff */
[----:B------:R-:W-:Y:S06]  /*3260*/  BRA.U !UP3, `(.L_x_58) ;  /* 0x000000010b987547 */ /* 0x000fec000b800000 */
[----:B------:R-:W-:Y:S01]  /*3270*/  UPLOP3.LUT UP4, UPT, UPT, UPT, UPT, 0x40, 0x4 ;  /* 0x000000000004789c */ /* 0x000fe20003f8e870 */
[----:B------:R-:W-:Y:S01]  /*3280*/  UMOV UR16, UR10 ;  /* 0x0000000a00107c82 */ /* 0x000fe20008000000 */
[----:B------:R-:W-:Y:S01]  /*3290*/  UMOV UR15, UR5 ;  /* 0x00000005000f7c82 */ /* 0x000fe20008000000 */
[----:B------:R-:W-:-:S08]  /*32a0*/  UMOV UR14, UR17 ;  /* 0x00000011000e7c82 */ /* 0x000fd00008000000 */
.L_x_61:
[----:B------:R-:W-:Y:S02]  /*32b0*/  UIADD3 UR16, UPT, UPT, UR16, 0x1, URZ ;  /* 0x0000000110107890 */ /* 0x000fe4000fffe0ff */
[----:B--2---:R-:W-:Y:S02]  /*32c0*/  ULEA UR7, UR14, UR6, 0x3 ;  /* 0x000000060e077291 */ /* 0x004fe4000f8e18ff */
[----:B------:R-:W-:Y:S01]  /*32d0*/  UISETP.NE.AND UP0, UPT, UR16, URZ, UPT ;  /* 0x000000ff1000728c */ /* 0x000fe2000bf05270 */
[----:B----4-:R-:W-:Y:S10]  /*32e0*/  @P2 BRA `(.L_x_59) ;  /* 0x00000000000c2947 */ /* 0x010ff40003800000 */
[----:B-1----:R-:W-:Y:S04]  /*32f0*/  SHF.L.U32 R3, R8, 0x1f, RZ ;  /* 0x0000001f08037819 */ /* 0x002fe800000006ff */
[----:B------:R-:W1:Y:S02]  /*3300*/  SYNCS.PHASECHK.TRANS64.TRYWAIT P0, [UR7], R3 ;  /* 0x00000003ff0075a7 */ /* 0x000e640008001107 */
[----:B-1----:R-:W-:Y:S05]  /*3310*/  @!P0 BRA `(.L_x_60) ;  /* 0x0000008000e48947 */ /* 0x002fea0003800000 */
.L_x_59:
[----:B------:R-:W-:Y:S01]  /*3320*/  UISETP.NE.AND UP1, UPT, UR15, 0x1, UPT ;  /* 0x000000010f00788c */ /* 0x000fe2000bf25270 */
[----:B------:R-:W-:Y:S01]  /*3330*/  PLOP3.LUT P2, PT, PT, PT, PT, 0x80, 0x8 ;  /* 0x000000000008781c */ /* 0x000fe20003f4f070 */
[----:B------:R-:W-:Y:S02]  /*3340*/  UIADD3 UR17, UPT, UPT, UR14, 0x1, URZ ;  /* 0x000000010e117890 */ /* 0x000fe4000fffe0ff */
[----:B------:R-:W-:Y:S02]  /*3350*/  ULEA UR24, UR14, UR12, 0xa ;  /* 0x0000000c0e187291 */ /* 0x000fe4000f8e50ff */
[----:B------:R-:W-:Y:S01]  /*3360*/  UISETP.NE.AND UP2, UPT, UR17, 0x7, UPT ;  /* 0x000000071100788c */ /* 0x000fe2000bf45270 */
[----:B------:R-:W-:Y:S01]  /*3370*/  PLOP3.LUT P0, PT, PT, PT, UP1, 0x80, 0x8 ;  /* 0x000000000008781c */ /* 0x000fe20003f0f018 */
[----:B------:R-:W-:Y:S02]  /*3380*/  ULEA UR26, UR14, UR11, 0x9 ;  /* 0x0000000b0e1a7291 */ /* 0x000fe4000f8e48ff */
[----:B------:R-:W-:Y:S02]  /*3390*/  USEL UR13, URZ, 0x1, UP2 ;  /* 0x00000001ff0d7887 */ /* 0x000fe40009000000 */
[----:B------:R-:W-:Y:S02]  /*33a0*/  USEL UR17, UR17, URZ, UP2 ;  /* 0x000000ff11117287 */ /* 0x000fe40009000000 */
[----:B------:R-:W-:Y:S02]  /*33b0*/  UIADD3 UR30, UPT, UPT, UR24, 0x2, URZ ;  /* 0x00000002181e7890 */ /* 0x000fe4000fffe0ff */
[----:B------:R-:W-:Y:S01]  /*33c0*/  @UP1 ULEA UR4, UR17, UR6, 0x3 ;  /* 0x0000000611041291 */ /* 0x000fe2000f8e18ff */
[----:B------:R-:W-:Y:S01]  /*33d0*/  LOP3.LUT R8, R8, UR13, RZ, 0x3c, !PT ;  /* 0x0000000d08087c12 */ /* 0x000fe2000f8e3cff */
[----:B------:R-:W-:Y:S02]  /*33e0*/  UIADD3 UR28, UPT, UPT, UR26, 0x2, URZ ;  /* 0x000000021a1c7890 */ /* 0x000fe4000fffe0ff */
[----:B------:R-:W-:Y:S01]  /*33f0*/  UIADD3 UR7, UPT, UPT, UR7, 0x38, URZ ;  /* 0x0000003807077890 */ /* 0x000fe2000fffe0ff */
[----:B-1----:R-:W-:Y:S01]  /*3400*/  @P0 SHF.L.U32 R0, R8, 0x1f, RZ ;  /* 0x0000001f08000819 */ /* 0x002fe200000006ff */
[----:B------:R-:W-:Y:S01]  /*3410*/  UMOV UR25, 0x80004020 ;  /* 0x8000402000197882 */ /* 0x000fe20000000000 */
[----:B------:R-:W-:Y:S01]  /*3420*/  UMOV UR27, 0x80004020 ;  /* 0x80004020001b7882 */ /* 0x000fe20000000000 */
[----:B------:R-:W-:Y:S01]  /*3430*/  UMOV UR31, 0x80004020 ;  /* 0x80004020001f7882 */ /* 0x000fe20000000000 */
[----:B------:R2:W4:Y:S01]  /*3440*/  @P0 SYNCS.PHASECHK.TRANS64.TRYWAIT P2, [UR4], R0 ;  /* 0x00000000ff0005a7 */ /* 0x0005220008041104 */
[----:B------:R-:W-:Y:S01]  /*3450*/  UIADD3 UR15, UPT, UPT, UR15, -0x1, URZ ;  /* 0xffffffff0f0f7890 */ /* 0x000fe2000fffe0ff */
[----:B------:R2:W-:Y:S01]  /*3460*/  UTCQMMA gdesc[UR26], gdesc[UR24], tmem[UR9], tmem[UR22], idesc[UR23], UP4 ;  /* 0x00ff16181a0075ea */ /* 0x0005e2000a000309 */
[----:B------:R-:W-:Y:S01]  /*3470*/  UPLOP3.LUT UP4, UPT, UPT, UPT, UPT, 0x80, 0x8 ;  /* 0x000000000008789c */ /* 0x000fe20003f8f070 */
[----:B------:R-:W-:Y:S01]  /*3480*/  UMOV UR29, 0x80004020 ;  /* 0x80004020001d7882 */ /* 0x000fe20000000000 */
[----:B------:R-:W-:Y:S01]  /*3490*/  UMOV UR14, UR17 ;  /* 0x00000011000e7c82 */ /* 0x000fe20008000000 */
[----:B------:R2:W-:Y:S01]  /*34a0*/  UTCQMMA gdesc[UR28], gdesc[UR30], tmem[UR9], tmem[UR20], idesc[UR21], UPT ;  /* 0x00ff141e1c0075ea */ /* 0x0005e2000b800309 */
[----:B------:R2:W-:Y:S01]  /*34b0*/  UTCBAR [UR7], URZ ;  /* 0x000000ff070073e9 */ /* 0x0005e200080000ff */
[----:B------:R-:W-:Y:S06]  /*34c0*/  BRA.U UP0, `(.L_x_61) ;  /* 0xfffffffd00787547 */ /* 0x000fec000b83ffff */
.L_x_58:
[----:B------:R-:W-:Y:S01]  /*34d0*/  UIADD3 UR18, UPT, UPT, UR18, 0x1, URZ ;  /* 0x0000000112127890 */ /* 0x000fe2000fffe0ff */
[C---:B------:R-:W-:Y:S01]  /*34e0*/  ISETP.NE.AND P0, PT, R10.reuse, 0x2, PT ;  /* 0x000000020a00780c */ /* 0x040fe20003f05270 */
[----:B------:R-:W-:Y:S02]  /*34f0*/  UIADD3 UR8, UPT, UPT, UR8, 0xe0, URZ ;  /* 0x000000e008087890 */ /* 0x000fe4000fffe0ff */
[----:B------:R-:W-:Y:S01]  /*3500*/  UISETP.NE.AND UP0, UPT, UR18, 0x2, UPT ;  /* 0x000000021200788c */ /* 0x000fe2000bf05270 */
[----:B-12---:R-:W-:Y:S02]  /*3510*/  SEL R0, RZ, 0x1, P0 ;  /* 0x00000001ff007807 */ /* 0x006fe40000000000 */
[----:B------:R-:W-:Y:S01]  /*3520*/  SEL R10, R10, RZ, P0 ;  /* 0x000000ff0a0a7207 */ /* 0x000fe20000000000 */
[----:B------:R-:W-:Y:S01]  /*3530*/  USEL UR4, URZ, 0x1, UP0 ;  /* 0x00000001ff047887 */ /* 0x000fe20008000000 */
[----:B------:R-:W-:Y:S01]  /*3540*/  LOP3.LUT R9, R9, R0, RZ, 0x3c, !PT ;  /* 0x0000000009097212 */ /* 0x000fe200078e3cff */
[----:B------:R-:W-:Y:S01]  /*3550*/  USEL UR18, UR18, URZ, UP0 ;  /* 0x000000ff12127287 */ /* 0x000fe20008000000 */
[----:B------:R1:W-:Y:S03]  /*3560*/  UTCBAR [UR8], URZ ;  /* 0x000000ff080073e9 */ /* 0x0003e600080000ff */
[----:B------:R-:W-:Y:S01]  /*3570*/  LOP3.LUT R11, R11, UR4, RZ, 0x3c, !PT ;  /* 0x000000040b0b7c12 */ /* 0x000fe2000f8e3cff */
[----:B------:R-:W-:Y:S07]  /*3580*/  @P1 BRA `(.L_x_62) ;  /* 0xfffffff800c81947 */ /* 0x000fee000383ffff */
[----:B------:R-:W2:Y:S01]  /*3590*/  S2UR UR4, SR_CgaCtaId ;  /* 0x00000000000479c3 */ /* 0x000ea20000008800 */
[----:B------:R-:W-:Y:S01]  /*35a0*/  ELECT P0, URZ, PT ;  /* 0x0000000000ff782f */ /* 0x000fe20003800000 */
[----:B------:R-:W-:Y:S01]  /*35b0*/  IMAD.MOV.U32 R0, RZ, RZ, 0x1 ;  /* 0x00000001ff007424 */ /* 0x000fe200078e00ff */
[----:B------:R-:W-:Y:S01]  /*35c0*/  UIADD3 UR6, UPT, UPT, UR6, 0xf0, URZ ;  /* 0x000000f006067890 */ /* 0x000fe2000fffe0ff */
[----:B------:R-:W-:Y:S01]  /*35d0*/  SHF.L.U32 R3, R11, 0x1f, RZ ;  /* 0x0000001f0b037819 */ /* 0x000fe200000006ff */
[----:B------:R-:W-:-:S03]  /*35e0*/  UMOV UR5, 0x40 ;  /* 0x0000004000057882 */ /* 0x000fc60000000000 */
[----:B------:R-:W-:Y:S01]  /*35f0*/  UVIRTCOUNT.DEALLOC.SMPOOL 0x80 ;  /* 0x000000800000784c */ /* 0x000fe20000000000 */
[----:B--2---:R-:W-:Y:S02]  /*3600*/  ULEA UR4, UR4, UR5, 0x18 ;  /* 0x0000000504047291 */ /* 0x004fe4000f8ec0ff */
[----:B------:R-:W-:-:S07]  /*3610*/  ULEA UR5, UR18, UR6, 0x3 ;  /* 0x0000000612057291 */ /* 0x000fce000f8e18ff */
[----:B------:R2:W-:Y:S02]  /*3620*/  @P0 STS.U8 [UR4+0x1c], R0 ;  /* 0x00001c00ff000988 */ /* 0x0005e40008000004 */
[----:B------:R-:W3:Y:S02]  /*3630*/  SYNCS.PHASECHK.TRANS64.TRYWAIT P0, [UR5], R3 ;  /* 0x00000003ff0075a7 */ /* 0x000ee40008001105 */
[----:B--23--:R-:W-:Y:S05]  /*3640*/  @!P0 BRA `(.L_x_63) ;  /* 0x0000008000308947 */ /* 0x00cfea0003800000 */
.L_x_155:
[----:B------:R-:W-:-:S04]  /*3650*/  UIADD3 UR7, UPT, UPT, UR18, 0x1, URZ ;  /* 0x0000000112077890 */ /* 0x000fc8000fffe0ff */
[----:B------:R-:W-:-:S04]  /*3660*/  UISETP.NE.AND UP0, UPT, UR7, 0x2, UPT ;  /* 0x000000020700788c */ /* 0x000fc8000bf05270 */
[----:B------:R-:W-:Y:S02]  /*3670*/  USEL UR5, URZ, 0x1, UP0 ;  /* 0x00000001ff057887 */ /* 0x000fe40008000000 */
[----:B------:R-:W-:-:S04]  /*3680*/  USEL UR7, UR7, URZ, UP0 ;  /* 0x000000ff07077287 */ /* 0x000fc80008000000 */
[----:B------:R-:W-:Y:S01]  /*3690*/  ULEA UR7, UR7, UR6, 0x3 ;  /* 0x0000000607077291 */ /* 0x000fe2000f8e18ff */
[----:B--2---:R-:W-:-:S04]  /*36a0*/  LOP3.LUT R3, R11, UR5, RZ, 0x3c, !PT ;  /* 0x000000050b037c12 */ /* 0x004fc8000f8e3cff */
[----:B------:R-:W-:-:S04]  /*36b0*/  SHF.L.U32 R3, R3, 0x1f, RZ ;  /* 0x0000001f03037819 */ /* 0x000fc800000006ff */
[----:B------:R-:W2:Y:S02]  /*36c0*/  SYNCS.PHASECHK.TRANS64.TRYWAIT P0, [UR7], R3 ;  /* 0x00000003ff0075a7 */ /* 0x000ea40008001107 */
[----:B--2---:R-:W-:Y:S05]  /*36d0*/  @!P0 BRA `(.L_x_64) ;  /* 0x0000008000248947 */ /* 0x004fea0003800000 */
.L_x_157:
[----:B------:R-:W-:Y:S01]  /*36e0*/  NOP ;  /* 0x0000000000007918 */ /* 0x000fe20000000000 */
[----:B--2---:R-:W2:Y:S01]  /*36f0*/  LDS R0, [UR4+0x14] ;  /* 0x00001404ff007984 */ /* 0x004ea20008000800 */
[----:B------:R-:W-:Y:S01]  /*3700*/  ULOP3.LUT UR6, UR19, 0xffff, URZ, 0xc0, !UPT ;  /* 0x0000ffff13067892 */ /* 0x000fe2000f8ec0ff */
[----:B-1----:R-:W-:Y:S01]  /*3710*/  UMOV UR8, 0xffff ;  /* 0x0000ffff00087882 */ /* 0x002fe20000000000 */
[----:B------:R-:W-:Y:S02]  /*3720*/  UMOV UR5, 0x1 ;  /* 0x0000000100057882 */ /* 0x000fe40000000000 */
[----:B------:R-:W-:-:S04]  /*3730*/  USHF.R.U32.HI UR6, URZ, 0x5, UR6 ;  /* 0x00000005ff067899 */ /* 0x000fc80008011606 */
[----:B------:R-:W-:Y:S02]  /*3740*/  USHF.L.U32 UR8, UR8, UR6, URZ ;  /* 0x0000000608087299 */ /* 0x000fe400080006ff */
[----:B------:R-:W-:-:S04]  /*3750*/  USHF.L.U32 UR5, UR5, UR6, URZ ;  /* 0x0000000605057299 */ /* 0x000fc800080006ff */
[----:B--2---:R-:W-:-:S04]  /*3760*/  LOP3.LUT R0, R0, UR8, RZ, 0xc0, !PT ;  /* 0x0000000800007c12 */ /* 0x004fc8000f8ec0ff */
[----:B------:R-:W-:-:S13]  /*3770*/  ISETP.NE.AND P0, PT, R0, UR8, PT ;  /* 0x0000000800007c0c */ /* 0x000fda000bf05270 */
[----:B------:R-:W-:Y:S05]  /*3780*/  @P0 BRA `(.L_x_65) ;  /* 0x0000000000580947 */ /* 0x000fea0003800000 */
[----:B------:R-:W1:Y:S02]  /*3790*/  LDS R0, [UR4+0x18] ;  /* 0x00001804ff007984 */ /* 0x000e640008000800 */
[----:B-1----:R-:W-:-:S04]  /*37a0*/  LOP3.LUT R0, R0, UR5, RZ, 0xc0, !PT ;  /* 0x0000000500007c12 */ /* 0x002fc8000f8ec0ff */
[----:B------:R-:W-:-:S13]  /*37b0*/  ISETP.NE.AND P0, PT, R0, UR5, PT ;  /* 0x0000000500007c0c */ /* 0x000fda000bf05270 */
[----:B------:R-:W-:Y:S05]  /*37c0*/  @P0 BRA `(.L_x_66) ;  /* 0x00000000003c0947 */ /* 0x000fea0003800000 */
[----:B------:R-:W1:Y:S01]  /*37d0*/  S2R R2, SR_LANEID ;  /* 0x0000000000027919 */ /* 0x000e620000000000 */
[----:B------:R-:W-:Y:S01]  /*37e0*/  ULOP3.LUT UR8, URZ, UR8, URZ, 0x33, !UPT ;  /* 0x00000008ff087292 */ /* 0x000fe2000f8e33ff */
[----:B------:R-:W-:Y:S01]  /*37f0*/  LOP3.LUT R4, RZ, UR5, RZ, 0x33, !PT ;  /* 0x00000005ff047c12 */ /* 0x000fe2000f8e33ff */
[----:B------:R-:W-:Y:S02]  /*3800*/  VOTEU.ANY UR7, UPT, PT ;  /* 0x0000000000077886 */ /* 0x000fe400038e0100 */
[----:B------:R-:W-:Y:S01]  /*3810*/  UFLO.U32 UR7, UR7 ;  /* 0x00000007000772bd */ /* 0x000fe200080e0000 */
[----:B------:R-:W2:Y:S01]  /*3820*/  REDUX UR5, R4 ;  /* 0x00000000040573c4 */ /* 0x000ea20000000000 */
[----:B------:R-:W-:-:S06]  /*3830*/  IMAD.U32 R0, RZ, RZ, UR8 ;  /* 0x00000008ff007e24 */ /* 0x000fcc000f8e00ff */
[----:B------:R3:W-:Y:S01]  /*3840*/  UTCATOMSWS.AND URZ, UR8 ;  /* 0x0000000800ff79e3 */ /* 0x0007e20008000000 */
[----:B------:R-:W4:Y:S01]  /*3850*/  REDUX UR6, R0 ;  /* 0x00000000000673c4 */ /* 0x000f220000000000 */
[----:B-1----:R-:W-:Y:S01]  /*3860*/  ISETP.EQ.U32.AND P0, PT, R2, UR7, PT ;  /* 0x0000000702007c0c */ /* 0x002fe2000bf02070 */
[----:B--2---:R-:W-:Y:S01]  /*3870*/  IMAD.U32 R2, RZ, RZ, UR5 ;  /* 0x00000005ff027e24 */ /* 0x004fe2000f8e00ff */
[----:B----4-:R-:W-:-:S11]  /*3880*/  MOV R3, UR6 ;  /* 0x0000000600037c02 */ /* 0x010fd60008000f00 */
[----:B------:R3:W-:Y:S04]  /*3890*/  @P0 ATOMS.AND RZ, [UR4+0x14], R3 ;  /* 0x00001403ffff098c */ /* 0x0007e8000a800004 */
[----:B------:R3:W-:Y:S01]  /*38a0*/  @P0 ATOMS.AND RZ, [UR4+0x18], R2 ;  /* 0x00001802ffff098c */ /* 0x0007e2000a800004 */
[----:B------:R-:W-:Y:S05]  /*38b0*/  BRA `(.L_x_67) ;  /* 0x0000000000147947 */ /* 0x000fea0003800000 */
.L_x_66:
[----:B------:R-:W-:Y:S02]  /*38c0*/  MOV R2, 0x38e0 ;  /* 0x000038e000027802 */ /* 0x000fe40000000f00 */
[----:B----45:R-:W-:Y:S05]  /*38d0*/  CALL.REL.NOINC `($__internal_0_$__cuda_sm10x_tcgen05_guardrail_trap_col_being_dealloced_not_returned_by_alloc) ;  /* 0x0000008400087944 */ /* 0x030fea0003c00000 */
[----:B------:R-:W-:Y:S05]  /*38e0*/  BRA `(.L_x_67) ;  /* 0x0000000000087947 */ /* 0x000fea0003800000 */
.L_x_65:
[----:B------:R-:W-:Y:S02]  /*38f0*/  MOV R2, 0x3910 ;  /* 0x0000391000027802 */ /* 0x000fe40000000f00 */
[----:B----45:R-:W-:Y:S05]  /*3900*/  CALL.REL.NOINC `($__internal_2_$__cuda_sm10x_tcgen05_guardrail_trap_unallocated_columns_being_dealloced) ;  /* 0x0000008400147944 */ /* 0x030fea0003c00000 */
.L_x_67:
[----:B------:R-:W-:Y:S01]  /*3910*/  NOP ;  /* 0x0000000000007918 */ /* 0x000fe20000000000 */
[----:B---3--:R-:W-:Y:S05]  /*3920*/  EXIT ;  /* 0x000000000000794d */ /* 0x008fea0003800000 */
.L_x_51:
[----:B------:R-:W-:-:S09]  /*3930*/  UISETP.NE.OR UP2, UPT, UR8, 0x3, !UP2 ;  /* 0x000000030800788c */ /* 0x000fd2000d745670 */
[----:B------:R-:W-:Y:S05]  /*3940*/  BRA.U UP2, `(.L_x_68) ;  /* 0x0000001102147547 */ /* 0x000fea000b800000 */
[----:B------:R-:W1:Y:S01]  /*3950*/  LDC R0, c[0x0][0xb30] ;  /* 0x0002cc00ff007b82 */ /* 0x000e620000000800 */
[----:B------:R-:W2:Y:S01]  /*3960*/  LDCU.64 UR8, c[0x0][0x888] ;  /* 0x00011100ff0877ac */ /* 0x000ea20008000a00 */
[----:B------:R-:W-:Y:S02]  /*3970*/  HFMA2 R29, -RZ, RZ, 0, 0 ;  /* 0x00000000ff1d7431 */ /* 0x000fe400000001ff */
[----:B------:R-:W-:Y:S01]  /*3980*/  IMAD.MOV.U32 R31, RZ, RZ, 0x1 ;  /* 0x00000001ff1f7424 */ /* 0x000fe200078e00ff */
[----:B------:R-:W-:Y:S01]  /*3990*/  MOV R23, 0x2000 ;  /* 0x0000200000177802 */ /* 0x000fe20000000f00 */
[----:B------:R-:W4:Y:S01]  /*39a0*/  LDCU.64 UR4, c[0x0][0x890] ;  /* 0x00011200ff0477ac */ /* 0x000f220008000a00 */
[----:B------:R-:W-:Y:S01]  /*39b0*/  IMAD.MOV.U32 R30, RZ, RZ, RZ ;  /* 0x000000ffff1e7224 */ /* 0x000fe200078e00ff */
[----:B------:R-:W3:Y:S01]  /*39c0*/  LDC R19, c[0x0][0x370] ;  /* 0x0000dc00ff137b82 */ /* 0x000ee20000000800 */
[----:B------:R-:W-:Y:S01]  /*39d0*/  UMOV UR7, 0x400 ;  /* 0x0000040000077882 */ /* 0x000fe20000000000 */
[----:B------:R-:W-:-:S02]  /*39e0*/  UPLOP3.LUT UP1, UPT, UPT, UPT, UPT, 0x40, 0x4 ;  /* 0x000000000004789c */ /* 0x000fc40003f2e870 */
[----:B------:R-:W-:-:S04]  /*39f0*/  ULEA UR7, UR37, UR7, 0x18 ;  /* 0x0000000725077291 */ /* 0x000fc8000f8ec0ff */
[----:B------:R-:W3:Y:S01]  /*3a00*/  LDC R2, c[0x0][0xb0c] ;  /* 0x0002c300ff027b82 */ /* 0x000ee20000000800 */
[----:B------:R-:W-:Y:S02]  /*3a10*/  UIADD3 UR13, UPT, UPT, UR7, 0x88, URZ ;  /* 0x00000088070d7890 */ /* 0x000fe4000fffe0ff */
[----:B--2---:R-:W-:Y:S02]  /*3a20*/  UISETP.NE.U32.AND UP2, UPT, UR8, URZ, UPT ;  /* 0x000000ff0800728c */ /* 0x004fe4000bf45070 */
[----:B------:R-:W-:Y:S02]  /*3a30*/  UIADD3 UR33, UPT, UPT, UR7, 0x70, URZ ;  /* 0x0000007007217890 */ /* 0x000fe4000fffe0ff */
[----:B----4-:R-:W-:Y:S01]  /*3a40*/  UISETP.NE.U32.AND UP3, UPT, UR4, URZ, UPT ;  /* 0x000000ff0400728c */ /* 0x010fe2000bf65070 */
[----:B------:R-:W2:Y:S01]  /*3a50*/  LDC R18, c[0x0][0xb20] ;  /* 0x0002c800ff127b82 */ /* 0x000ea20000000800 */
[----:B-1----:R-:W-:Y:S01]  /*3a60*/  ISETP.NE.AND P1, PT, R0, 0x1, PT ;  /* 0x000000010000780c */ /* 0x002fe20003f25270 */
[----:B------:R-:W-:-:S02]  /*3a70*/  UISETP.NE.AND.EX UP2, UPT, UR9, URZ, UPT, UP2 ;  /* 0x000000ff0900728c */ /* 0x000fc4000bf45320 */
[----:B------:R-:W-:Y:S02]  /*3a80*/  UIADD3 UR25, UPT, UPT, UR7, 0x78, URZ ;  /* 0x0000007807197890 */ /* 0x000fe4000fffe0ff */
[----:B------:R-:W-:Y:S02]  /*3a90*/  UIADD3 UR17, UPT, UPT, UR7, 0x80, URZ ;  /* 0x0000008007117890 */ /* 0x000fe4000fffe0ff */
[----:B------:R-:W1:Y:S01]  /*3aa0*/  LDC.64 R32, c[0x0][0x348] ;  /* 0x0000d200ff207b82 */ /* 0x000e620000000a00 */
[----:B------:R-:W-:Y:S02]  /*3ab0*/  UPRMT UR13, UR37, 0x654, UR13 ;  /* 0x00000654250d7896 */ /* 0x000fe4000800000d */
[----:B------:R-:W-:-:S05]  /*3ac0*/  UISETP.NE.AND.EX UP3, UPT, UR5, URZ, UPT, UP3 ;  /* 0x000000ff0500728c */ /* 0x000fca000bf65330 */
[----:B------:R-:W4:Y:S08]  /*3ad0*/  LDC.64 R16, c[0x0][0xb10] ;  /* 0x0002c400ff107b82 */ /* 0x000f300000000a00 */
[----:B------:R-:W1:Y:S08]  /*3ae0*/  LDC.64 R6, c[0x0][0xb18] ;  /* 0x0002c600ff067b82 */ /* 0x000e700000000a00 */
[----:B------:R-:W1:Y:S08]  /*3af0*/  LDC.64 R4, c[0x0][0xb28] ;  /* 0x0002ca00ff047b82 */ /* 0x000e700000000a00 */
[----:B--23--:R-:W1:Y:S02]  /*3b00*/  LDC R22, c[0x0][0x374] ;  /* 0x0000dd00ff167b82 */ /* 0x00ce640000000800 */
.L_x_79:
[C---:B------:R-:W-:Y:S02]  /*3b10*/  LEA R0, R30.reuse, UR7, 0x3 ;  /* 0x000000071e007c11 */ /* 0x040fe4000f8e18ff */
[----:B------:R-:W-:Y:S02]  /*3b20*/  SHF.L.U32 R3, R29, 0x1f, RZ ;  /* 0x0000001f1d037819 */ /* 0x000fe400000006ff */
[----:B------:R-:W-:Y:S02]  /*3b30*/  LEA R24, R30, UR7, 0x4 ;  /* 0x000000071e187c11 */ /* 0x000fe4000f8e20ff */
[----:B--2---:R-:W2:Y:S02]  /*3b40*/  SYNCS.PHASECHK.TRANS64.TRYWAIT P0, [R0+URZ+0xc0], R3 ;  /* 0x0000c003000075a7 */ /* 0x004ea400080011ff */
[----:B--2---:R-:W-:Y:S05]  /*3b50*/  @!P0 BRA `(.L_x_69) ;  /* 0x0000007c001c8947 */ /* 0x004fea0003800000 */
.L_x_158:
[----:B------:R-:W-:Y:S01]  /*3b60*/  ISETP.GE.AND P0, PT, R72, 0x1, PT ;  /* 0x000000014800780c */ /* 0x000fe20003f06270 */
[----:B------:R-:W3:Y:S01]  /*3b70*/  LDS.128 R24, [R24+0x130] ;  /* 0x0001300018187984 */ /* 0x000ee20000000c00 */
[----:B--2---:R-:W-:Y:S01]  /*3b80*/  VIADD R0, R0, 0xd0 ;  /* 0x000000d000007836 */ /* 0x004fe20000000000 */
[----:B------:R-:W-:Y:S01]  /*3b90*/  @!PT LDS RZ, [RZ] ;  /* 0x00000000fffff984 */ /* 0x000fe20000000800 */
[----:B------:R-:W-:Y:S01]  /*3ba0*/  @!PT LDS RZ, [RZ] ;  /* 0x00000000fffff984 */ /* 0x000fe20000000800 */
[----:B------:R-:W-:Y:S01]  /*3bb0*/  @!PT LDS RZ, [RZ] ;  /* 0x00000000fffff984 */ /* 0x000fe20000000800 */
[----:B------:R-:W-:Y:S01]  /*3bc0*/  @!PT LDS RZ, [RZ] ;  /* 0x00000000fffff984 */ /* 0x000fe20000000800 */
[----:B------:R2:W-:Y:S06]  /*3bd0*/  MEMBAR.ALL.CTA ;  /* 0x0000000000007992 */ /* 0x0005ec0000008000 */
[----:B--2---:R-:W2:Y:S01]  /*3be0*/  FENCE.VIEW.ASYNC.S ;  /* 0x00000000000073c6 */ /* 0x004ea20000000000 */
[----:B------:R-:W-:Y:S04]  /*3bf0*/  PRMT R0, RZ, 0x654, R0 ;  /* 0x00000654ff007816 */ /* 0x000fe80000000000 */
[----:B--2---:R2:W-:Y:S01]  /*3c00*/  SYNCS.ARRIVE.TRANS64.RED.A1T0 RZ, [R0+URZ], RZ ;  /* 0x000000ff00ff79a7 */ /* 0x0045e200081004ff */
[----:B---3--:R-:W-:Y:S11]  /*3c10*/  LOP3.LUT P3, RZ, R26, 0x1, RZ, 0xc0, !PT ;  /* 0x000000011aff7812 */ /* 0x008ff6000786c0ff */
[----:B------:R-:W-:Y:S02]  /*3c20*/  @!UPT UIADD3 URZ, UPT, UPT, URZ, URZ, URZ ;  /* 0x000000fffffff290 */ /* 0x000fe4000fffe0ff */
[----:B------:R-:W-:Y:S02]  /*3c30*/  @P3 MOV R13, R24 ;  /* 0x00000018000d3202 */ /* 0x000fe40000000f00 */
[----:B------:R-:W-:Y:S01]  /*3c40*/  @P3 LOP3.LUT R8, R25, 0xffff, RZ, 0xc0, !PT ;  /* 0x0000ffff19083812 */ /* 0x000fe200078ec0ff */
[----:B--2---:R-:W-:Y:S06]  /*3c50*/  @!P0 BRA `(.L_x_70) ;  /* 0x0000000000a48947 */ /* 0x004fec0003800000 */
[----:B-1----:R-:W-:Y:S01]  /*3c60*/  IMAD.HI.U32 R35, R22, R7, RZ ;  /* 0x0000000716237227 */ /* 0x002fe200078e00ff */
[----:B------:R-:W-:Y:S02]  /*3c70*/  ISETP.NE.AND P0, PT, R6, 0x1, PT ;  /* 0x000000010600780c */ /* 0x000fe40003f05270 */
[----:B------:R-:W-:Y:S01]  /*3c80*/  ISETP.NE.AND P2, PT, R72, 0x1, PT ;  /* 0x000000014800780c */ /* 0x000fe20003f45270 */
[----:B----4-:R-:W-:Y:S01]  /*3c90*/  IMAD.HI.U32 R34, R19, R16, RZ ;  /* 0x0000001013227227 */ /* 0x010fe200078e00ff */
[----:B------:R-:W-:Y:S02]  /*3ca0*/  SHF.R.U32.HI R35, RZ, R18, R35 ;  /* 0x00000012ff237219 */ /* 0x000fe40000011623 */
[----:B------:R-:W-:Y:S01]  /*3cb0*/  ISETP.NE.AND P4, PT, R2, 0x1, PT ;  /* 0x000000010200780c */ /* 0x000fe20003f85270 */
[----:B------:R-:W-:Y:S01]  /*3cc0*/  IMAD.HI.U32 R36, R13, R16, RZ ;  /* 0x000000100d247227 */ /* 0x000fe200078e00ff */
[----:B------:R-:W-:Y:S02]  /*3cd0*/  SHF.R.U32.HI R34, RZ, R17, R34 ;  /* 0x00000011ff227219 */ /* 0x000fe40000011622 */
[----:B------:R-:W-:Y:S01]  /*3ce0*/  SEL R3, R22, R35, !P0 ;  /* 0x0000002316037207 */ /* 0x000fe20004000000 */
[C---:B------:R-:W-:Y:S01]  /*3cf0*/  IMAD.HI.U32 R35, R8.reuse, R7, RZ ;  /* 0x0000000708237227 */ /* 0x040fe200078e00ff */
[----:B------:R-:W-:Y:S02]  /*3d00*/  SEL R11, R19, R34, !P4 ;  /* 0x00000022130b7207 */ /* 0x000fe40006000000 */
[----:B------:R-:W-:Y:S01]  /*3d10*/  SHF.R.U32.HI R36, RZ, R17, R36 ;  /* 0x00000011ff247219 */ /* 0x000fe20000011624 */
[----:B------:R-:W-:Y:S01]  /*3d20*/  IMAD.HI.U32 R38, R3, R4, RZ ;  /* 0x0000000403267227 */ /* 0x000fe200078e00ff */
[----:B------:R-:W-:Y:S03]  /*3d30*/  SHF.R.U32.HI R35, RZ, R18, R35 ;  /* 0x00000012ff237219 */ /* 0x000fe60000011623 */
[----:B------:R-:W-:Y:S01]  /*3d40*/  IMAD.HI.U32 R34, R11, R4, RZ ;  /* 0x000000040b227227 */ /* 0x000fe200078e00ff */
[----:B------:R-:W-:Y:S02]  /*3d50*/  @P2 SHF.R.U32.HI R3, RZ, R5, R38 ;  /* 0x00000005ff032219 */ /* 0x000fe40000011626 */
[----:B------:R-:W-:Y:S02]  /*3d60*/  SEL R9, R8, R35, !P0 ;  /* 0x0000002308097207 */ /* 0x000fe40004000000 */
[----:B------:R-:W-:Y:S01]  /*3d70*/  @P2 SHF.R.U32.HI R11, RZ, R5, R34 ;  /* 0x00000005ff0b2219 */ /* 0x000fe20000011622 */
[C---:B------:R-:W-:Y:S01]  /*3d80*/  IMAD R10, R72.reuse, R3, RZ ;  /* 0x00000003480a7224 */ /* 0x040fe200078e02ff */
[----:B------:R-:W-:Y:S01]  /*3d90*/  SEL R3, R13, R36, !P4 ;  /* 0x000000240d037207 */ /* 0x000fe20006000000 */
[C---:B------:R-:W-:Y:S03]  /*3da0*/  IMAD.HI.U32 R14, R9.reuse, R4, RZ ;  /* 0x00000004090e7227 */ /* 0x040fe600078e00ff */
[----:B------:R-:W-:Y:S01]  /*3db0*/  ISETP.GE.AND P0, PT, R9, R10, PT ;  /* 0x0000000a0900720c */ /* 0x000fe20003f06270 */
[C---:B------:R-:W-:Y:S01]  /*3dc0*/  IMAD R12, R72.reuse, R11, RZ ;  /* 0x0000000b480c7224 */ /* 0x040fe200078e02ff */
[-C--:B------:R-:W-:Y:S04]  /*3dd0*/  SHF.R.U32.HI R14, RZ, R5.reuse, R14 ;  /* 0x00000005ff0e7219 */ /* 0x080fe8000001160e */
[----:B------:R-:W-:Y:S02]  /*3de0*/  ISETP.GE.OR P0, PT, R3, R12, P0 ;  /* 0x0000000c0300720c */ /* 0x000fe40000706670 */
[----:B------:R-:W-:Y:S05]  /*3df0*/  SEL R15, R9, R14, !P2 ;  /* 0x0000000e090f7207 */ /* 0x000fea0005000000 */
[----:B------:R-:W-:Y:S04]  /*3e00*/  IMAD.MOV R14, RZ, RZ, -R15 ;  /* 0x000000ffff0e7224 */ /* 0x000fe800078e0a0f */
[----:B------:R-:W-:Y:S02]  /*3e10*/  IMAD R14, R72, R14, R9 ;  /* 0x0000000e480e7224 */ /* 0x000fe400078e0209 */
[C---:B------:R-:W-:Y:S05]  /*3e20*/  @!P0 IMAD.HI.U32 R10, R3.reuse, R4, RZ ;  /* 0x00000004030a8227 */ /* 0x040fea00078e00ff */
[----:B------:R-:W-:Y:S04]  /*3e30*/  @!P0 SHF.R.U32.HI R10, RZ, R5, R10 ;  /* 0x00000005ff0a8219 */ /* 0x000fe8000001160a */
[----:B------:R-:W-:Y:S01]  /*3e40*/  @!P0 SEL R0, R3, R10, !P2 ;  /* 0x0000000a03008207 */ /* 0x000fe20005000000 */
[----:B------:R-:W-:Y:S03]  /*3e50*/  IMAD.MOV R10, RZ, RZ, -R3 ;  /* 0x000000ffff0a7224 */ /* 0x000fe600078e0a03 */
[----:B------:R-:W-:Y:S01]  /*3e60*/  @!P0 IADD3 R15, PT, PT, R15, -R0, RZ ;  /* 0x800000000f0f8210 */ /* 0x000fe20007ffe0ff */
[----:B------:R-:W-:Y:S01]  /*3e70*/  @!P0 IMAD R0, R11, R14, R0 ;  /* 0x0000000e0b008224 */ /* 0x000fe200078e0200 */
[----:B------:R-:W-:Y:S01]  /*3e80*/  IADD3 R11, PT, PT, -R9, RZ, RZ ;  /* 0x000000ff090b7210 */ /* 0x000fe20007ffe1ff */
[----:B------:R-:W-:Y:S02]  /*3e90*/  IMAD R13, R2, R10, R13 ;  /* 0x0000000a020d7224 */ /* 0x000fe400078e020d */
[----:B------:R-:W-:Y:S02]  /*3ea0*/  @!P0 IMAD R9, R15, R72, R3 ;  /* 0x000000480f098224 */ /* 0x000fe400078e0203 */
[----:B------:R-:W-:Y:S02]  /*3eb0*/  @!P0 IMAD.MOV.U32 R3, RZ, RZ, R0 ;  /* 0x000000ffff038224 */ /* 0x000fe400078e0000 */
[----:B------:R-:W-:Y:S02]  /*3ec0*/  IMAD R8, R6, R11, R8 ;  /* 0x0000000b06087224 */ /* 0x000fe400078e0208 */
[----:B------:R-:W-:Y:S02]  /*3ed0*/  IMAD R13, R3, R2, R13 ;  /* 0x00000002030d7224 */ /* 0x000fe400078e020d */
[----:B------:R-:W-:Y:S02]  /*3ee0*/  IMAD R8, R9, R6, R8 ;  /* 0x0000000609087224 */ /* 0x000fe400078e0208 */
.L_x_70:
[----:B------:R-:W-:Y:S05]  /*3ef0*/  BRA.U UP1, `(.L_x_71) ;  /* 0x0000000101107547 */ /* 0x000fea000b800000 */
[----:B------:R-:W-:Y:S04]  /*3f00*/  MOV R0, UR6 ;  /* 0x0000000600007c02 */ /* 0x000fe80008000f00 */
[----:B------:R-:W-:Y:S04]  /*3f10*/  SHF.L.U32 R3, R0, 0x1f, RZ ;  /* 0x0000001f00037819 */ /* 0x000fe800000006ff */
[----:B------:R-:W2:Y:S02]  /*3f20*/  SYNCS.PHASECHK.TRANS64.TRYWAIT P0, [UR7+0xb8], R3 ;  /* 0x0000b803ff0075a7 */ /* 0x000ea40008001107 */
[----:B--2---:R-:W-:Y:S05]  /*3f30*/  @!P0 BRA `(.L_x_72) ;  /* 0x0000007800388947 */ /* 0x004fea0003800000 */
.L_x_71:
[----:B------:R-:W-:Y:S02]  /*3f40*/  R2UR UR35, R21 ;  /* 0x00000000152372ca */ /* 0x000fe400000e0000 */
[----:B------:R-:W-:Y:S02]  /*3f50*/  R2UR UR34, R20 ;  /* 0x00000000142272ca */ /* 0x000fe400000e0000 */
[----:B------:R-:W-:Y:S02]  /*3f60*/  ISETP.NE.U32.AND P2, PT, RZ, UR4, PT ;  /* 0x00000004ff007c0c */ /* 0x000fe4000bf45070 */
[----:B------:R-:W-:Y:S02]  /*3f70*/  SHF.L.U32 R12, R31, 0x1f, RZ ;  /* 0x0000001f1f0c7819 */ /* 0x000fe400000006ff */
[----:B------:R-:W-:Y:S05]  /*3f80*/  ISETP.NE.AND.EX P2, PT, RZ, UR5, PT, P2 ;  /* 0x00000005ff007c0c */ /* 0x000fea000bf45320 */
[----:B------:R-:W-:Y:S02]  /*3f90*/  USHF.L.U32 UR35, UR35, 0x7, URZ ;  /* 0x0000000723237899 */ /* 0x000fe400080006ff */
[----:B------:R-:W-:Y:S01]  /*3fa0*/  USHF.L.U32 UR34, UR34, 0x8, URZ ;  /* 0x0000000822227899 */ /* 0x000fe200080006ff */
[----:B------:R-:W-:Y:S11]  /*3fb0*/  BRA.U !UP3, `(.L_x_73) ;  /* 0x000000010b347547 */ /* 0x000ff6000b800000 */
[----:B------:R-:W-:Y:S01]  /*3fc0*/  UPLOP3.LUT UP0, UPT, UPT, UPT, UP2, 0x80, 0x8 ;  /* 0x000000000008789c */ /* 0x000fe20003f0f020 */
[----:B--2---:R-:W-:Y:S02]  /*3fd0*/  HFMA2 R0, -RZ, RZ, 0, 5.9604644775390625e-08 ;  /* 0x00000001ff007431 */ /* 0x004fe400000001ff */
[----:B------:R-:W-:Y:S03]  /*3fe0*/  IMAD.MOV.U32 R171, RZ, RZ, 0x1 ;  /* 0x00000001ffab7424 */ /* 0x000fe600078e00ff */
[----:B------:R-:W-:Y:S05]  /*3ff0*/  PLOP3.LUT P0, PT, PT, PT, UP0, 0x80, 0x8 ;  /* 0x000000000008781c */ /* 0x000fea0003f0f008 */
[----:B------:R-:W2:Y:S01]  /*4000*/  @UP0 LDCU.64 UR10, c[0x0][0x888] ;  /* 0x00011100ff0a07ac */ /* 0x000ea20008000a00 */
[----:B------:R-:W-:Y:S07]  /*4010*/  @UP0 UIMAD UR8, UR36, UR4, URZ ;  /* 0x00000004240802a4 */ /* 0x000fee000f8e02ff */
[----:B------:R-:W-:Y:S01]  /*4020*/  @!P0 PRMT R171, R0, 0x7610, R171 ;  /* 0x0000761000ab8816 */ /* 0x000fe200000000ab */
[----:B--2---:R-:W-:Y:S03]  /*4030*/  @UP0 UIMAD.WIDE UR10, UR8, 0x4, UR10 ;  /* 0x00000004080a08a5 */ /* 0x004fe6000f8e020a */
[----:B------:R-:W2:Y:S03]  /*4040*/  @!UP0 LDCU UR8, c[0x0][0x880] ;  /* 0x00011000ff0887ac */ /* 0x000ea60008000800 */
[----:B------:R-:W-:Y:S01]  /*4050*/  IMAD.U32 R10, RZ, RZ, UR10 ;  /* 0x0000000aff0a7e24 */ /* 0x000fe2000f8e00ff */
[----:B------:R-:W-:Y:S05]  /*4060*/  MOV R11, UR11 ;  /* 0x0000000b000b7c02 */ /* 0x000fea0008000f00 */
[----:B-----5:R3:W5:Y:S02]  /*4070*/  @P0 LDG.E R81, desc[UR46][R10.64] ;  /* 0x0000002e0a510981 */ /* 0x020764000c1e1900 */
[----:B--23--:R-:W-:Y:S07]  /*4080*/  @!P0 IMAD.U32 R81, RZ, RZ, UR8 ;  /* 0x00000008ff518e24 */ /* 0x00cfee000f8e00ff */
.L_x_73:
[----:B-----5:R-:W-:Y:S01]  /*4090*/  @!P2 FSETP.EQ.AND P0, PT, R81, RZ, PT ;  /* 0x000000ff5100a20b */ /* 0x020fe20003f02000 */
[----:B------:R-:W-:Y:S01]  /*40a0*/  @!UPT UIADD3 URZ, UPT, UPT, URZ, URZ, URZ ;  /* 0x000000fffffff290 */ /* 0x000fe2000fffe0ff */
[----:B------:R-:W-:Y:S11]  /*40b0*/  @!P2 BRA `(.L_x_74) ;  /* 0x000000000014a947 */ /* 0x000ff60003800000 */
[----:B------:R-:W-:Y:S02]  /*40c0*/  LOP3.LUT P2, RZ, R171, 0xff, RZ, 0xc0, !PT ;  /* 0x000000ffabff7812 */ /* 0x000fe4000784c0ff */
[----:B------:R-:W-:Y:S04]  /*40d0*/  PLOP3.LUT P0, PT, PT, PT, UP0, 0x80, 0x8 ;  /* 0x000000000008781c */ /* 0x000fe80003f0f008 */
[----:B------:R-:W-:Y:S07]  /*40e0*/  PLOP3.LUT P0, PT, P0, PT, PT, 0x8, 0x80 ;  /* 0x000000000080781c */ /* 0x000fee000070e170 */
[----:B------:R-:W-:Y:S11]  /*40f0*/  @P2 FSETP.EQ.AND P0, PT, R81, RZ, PT ;  /* 0x000000ff5100220b */ /* 0x000ff60003f02000 */
[----:B------:R-:W-:Y:S02]  /*4100*/  @!UPT UIADD3 URZ, UPT, UPT, URZ, URZ, URZ ;  /* 0x000000fffffff290 */ /* 0x000fe4000fffe0ff */
.L_x_74:
[----:B------:R-:W3:Y:S01]  /*4110*/  SYNCS.PHASECHK.TRANS64.TRYWAIT P2, [UR7+0x90], R12 ;  /* 0x0000900cff0075a7 */ /* 0x000ee20008041107 */
[----:B------:R-:W-:Y:S04]  /*4120*/  ELECT P4, URZ, PT ;  /* 0x0000000000ff782f */ /* 0x000fe80003880000 */
[----:B------:R-:W-:Y:S11]  /*4130*/  PLOP3.LUT P4, PT, P0, P4, PT, 0xf2, 0x2f ;  /* 0x00000000002f781c */ /* 0x000ff60000789e72 */
[----:B------:R-:W-:Y:S02]  /*4140*/  @!UPT UIADD3 URZ, UPT, UPT, URZ, URZ, URZ ;  /* 0x000000fffffff290 */ /* 0x000fe4000fffe0ff */
[----:B-1----:R-:W-:Y:S05]  /*4150*/  @!P4 IADD3 R9, P0, PT, R32, 0x580, RZ ;  /* 0x000005802009c810 */ /* 0x002fea0007f1e0ff */
[----:B--2---:R-:W-:Y:S01]  /*4160*/  @!P4 IMAD.X R0, RZ, RZ, R33, P0 ;  /* 0x000000ffff00c224 */ /* 0x004fe200000e0621 */
[----:B---3--:R-:W-:Y:S07]  /*4170*/  @!P2 BRA `(.L_x_75) ;  /* 0x0000007400c0a947 */ /* 0x008fee0003800000 */
.L_x_161:
[----:B------:R-:W-:Y:S01]  /*4180*/  @!P4 R2UR UR8, R0 ;  /* 0x000000000008c2ca */ /* 0x000fe200000e0000 */
[----:B------:R-:W-:Y:S01]  /*4190*/  VOTEU.ALL UP1, P4 ;  /* 0x0000000000ff7886 */ /* 0x000fe20002020000 */
[----:B------:R-:W-:Y:S01]  /*41a0*/  @!P4 R2UR UR9, R9 ;  /* 0x000000000909c2ca */ /* 0x000fe200000e0000 */
[----:B------:R-:W-:Y:S01]  /*41b0*/  @!P4 IMAD.MOV.U32 R0, RZ, RZ, 0x2000 ;  /* 0x00002000ff00c424 */ /* 0x000fe200078e00ff */
[----:B------:R-:W-:Y:S01]  /*41c0*/  UMOV UR10, 0x0 ;  /* 0x00000000000a7882 */ /* 0x000fe20000000000 */
[----:B------:R-:W-:Y:S01]  /*41d0*/  UMOV UR11, 0x10000000 ;  /* 0x10000000000b7882 */ /* 0x000fe20000000000 */
[----:B------:R-:W-:Y:S01]  /*41e0*/  @!UP1 UIADD3 UR32, UPT, UPT, UR7, 0x200, URZ ;  /* 0x0000020007209890 */ /* 0x000fe2000fffe0ff */
[----:B------:R-:W-:Y:S01]  /*41f0*/  @!P4 IADD3 R9, P0, PT, R32, 0x580, RZ ;  /* 0x000005802009c810 */ /* 0x000fe20007f1e0ff */
[----:B------:R-:W-:Y:S05]  /*4200*/  VOTEU.ALL UP1, P4 ;  /* 0x0000000000ff7886 */ /* 0x000fea0002020000 */
[----:B------:R-:W-:Y:S01]  /*4210*/  IMAD.U32 R11, RZ, RZ, UR8 ;  /* 0x00000008ff0b7e24 */ /* 0x000fe2000f8e00ff */
[----:B------:R-:W-:Y:S01]  /*4220*/  UPRMT UR8, UR37, 0x654, UR33 ;  /* 0x0000065425087896 */ /* 0x000fe20008000021 */
[----:B------:R-:W-:Y:S03]  /*4230*/  IMAD.U32 R10, RZ, RZ, UR9 ;  /* 0x00000009ff0a7e24 */ /* 0x000fe6000f8e00ff */
[----:B------:R-:W-:Y:S02]  /*4240*/  @!P4 R2UR UR15, R11 ;  /* 0x000000000b0fc2ca */ /* 0x000fe400000e0000 */
[----:B------:R-:W-:Y:S11]  /*4250*/  @!P4 R2UR UR14, R10 ;  /* 0x000000000a0ec2ca */ /* 0x000ff600000e0000 */
[----:B------:R-:W-:Y:S02]  /*4260*/  @!UPT UIADD3 URZ, UPT, UPT, URZ, URZ, URZ ;  /* 0x000000fffffff290 */ /* 0x000fe4000fffe0ff */
[----:B------:R2:W-:Y:S01]  /*4270*/  @!UP1 UTMALDG.3D [UR32], [UR14], desc[UR10] ;  /* 0x00000a200e0095b4 */ /* 0x0005e20008011000 */
[----:B------:R3:W-:Y:S01]  /*4280*/  @!P4 SYNCS.ARRIVE.TRANS64.RED.A0TR RZ, [UR7+0x70], R0 ;  /* 0x00007000ffffc9a7 */ /* 0x0007e20008300407 */
[----:B------:R-:W-:Y:S01]  /*4290*/  SYNCS.ARRIVE.TRANS64.RED.A1T0 RZ, [UR8], RZ ;  /* 0x000000ffffff79a7 */ /* 0x000fe20008100408 */
[----:B---3--:R-:W-:Y:S01]  /*42a0*/  @!P4 IMAD.X R0, RZ, RZ, R33, P0 ;  /* 0x000000ffff00c224 */ /* 0x008fe200000e0621 */
[----:B------:R-:W3:Y:S02]  /*42b0*/  SYNCS.PHASECHK.TRANS64.TRYWAIT P2, [UR7+0x98], R12 ;  /* 0x0000980cff0075a7 */ /* 0x000ee40008041107 */
[----:B--23--:R-:W-:Y:S05]  /*42c0*/  @!P2 BRA `(.L_x_76) ;  /* 0x000000740084a947 */ /* 0x00cfea0003800000 */
.L_x_163:
        /* <DEDUP_REMOVED lines=8> */
[----:B------:R-:W-:Y:S01]  /*4350*/  @!UP1 UIADD3 UR24, UPT, UPT, UR7, 0x2200, URZ ;  /* 0x0000220007189890 */ /* 0x000fe2000fffe0ff */
[----:B------:R-:W-:Y:S01]  /*4360*/  VOTEU.ALL UP1, P4 ;  /* 0x0000000000ff7886 */ /* 0x000fe20002020000 */
[----:B------:R-:W-:Y:S01]  /*4370*/  UMOV UR27, UR35 ;  /* 0x00000023001b7c82 */ /* 0x000fe20008000000 */
[----:B------:R-:W-:Y:S02]  /*4380*/  UMOV UR28, UR36 ;  /* 0x00000024001c7c82 */ /* 0x000fe40008000000 */
[----:B------:R-:W-:Y:S01]  /*4390*/  IMAD.U32 R11, RZ, RZ, UR8 ;  /* 0x00000008ff0b7e24 */ /* 0x000fe2000f8e00ff */
[----:B------:R-:W-:Y:S01]  /*43a0*/  UPRMT UR8, UR37, 0x654, UR25 ;  /* 0x0000065425087896 */ /* 0x000fe20008000019 */
[----:B------:R-:W-:Y:S02]  /*43b0*/  IMAD.U32 R10, RZ, RZ, UR9 ;  /* 0x00000009ff0a7e24 */ /* 0x000fe4000f8e00ff */
[----:B------:R-:W-:Y:S01]  /*43c0*/  @!P4 IMAD.X R20, RZ, RZ, R33, P0 ;  /* 0x000000ffff14c224 */ /* 0x000fe200000e0621 */
[----:B------:R-:W-:Y:S02]  /*43d0*/  @!P4 R2UR UR15, R11 ;  /* 0x000000000b0fc2ca */ /* 0x000fe400000e0000 */
[----:B------:R-:W-:Y:S11]  /*43e0*/  @!P4 R2UR UR14, R10 ;  /* 0x000000000a0ec2ca */ /* 0x000ff600000e0000 */
[----:B------:R-:W-:Y:S02]  /*43f0*/  @!UPT UIADD3 URZ, UPT, UPT, URZ, URZ, URZ ;  /* 0x000000fffffff290 */ /* 0x000fe4000fffe0ff */
[----:B------:R2:W-:Y:S01]  /*4400*/  @!UP1 UTMALDG.3D [UR24], [UR14], desc[UR10] ;  /* 0x00000a180e0095b4 */ /* 0x0005e20008011000 */
[----:B------:R2:W-:Y:S01]  /*4410*/  @!P4 SYNCS.ARRIVE.TRANS64.RED.A0TR RZ, [UR7+0x78], R0 ;  /* 0x00007800ffffc9a7 */ /* 0x0005e20008300407 */
[----:B------:R-:W-:Y:S01]  /*4420*/  SYNCS.ARRIVE.TRANS64.RED.A1T0 RZ, [UR8], RZ ;  /* 0x000000ffffff79a7 */ /* 0x000fe20008100408 */
[----:B------:R-:W3:Y:S02]  /*4430*/  SYNCS.PHASECHK.TRANS64.TRYWAIT P2, [UR7+0xa0], R12 ;  /* 0x0000a00cff0075a7 */ /* 0x000ee40008041107 */
[----:B--23--:R-:W-:Y:S05]  /*4440*/  @!P2 BRA `(.L_x_77) ;  /* 0x00000074003ca947 */ /* 0x00cfea0003800000 */
.L_x_165:
[----:B------:R-:W2:Y:S01]  /*4450*/  LDC.64 R14, c[0x0][0xb10] ;  /* 0x0002c400ff0e7b82 */ /* 0x000ea20000000a00 */
[----:B------:R-:W-:Y:S01]  /*4460*/  @!P4 R2UR UR8, R20 ;  /* 0x000000001408c2ca */ /* 0x000fe200000e0000 */
[----:B------:R-:W-:Y:S01]  /*4470*/  VOTEU.ALL UP1, P4 ;  /* 0x0000000000ff7886 */ /* 0x000fe20002020000 */
[----:B------:R-:W-:Y:S01]  /*4480*/  @!P4 R2UR UR9, R21 ;  /* 0x000000001509c2ca */ /* 0x000fe200000e0000 */
[----:B------:R-:W-:Y:S01]  /*4490*/  UMOV UR10, 0x0 ;  /* 0x00000000000a7882 */ /* 0x000fe20000000000 */
[----:B------:R-:W-:Y:S03]  /*44a0*/  UMOV UR11, 0x10000000 ;  /* 0x10000000000b7882 */ /* 0x000fe60000000000 */
[----:B------:R-:W3:Y:S01]  /*44b0*/  LDC.64 R10, c[0x0][0xb18] ;  /* 0x0002c600ff0a7b82 */ /* 0x000ee20000000a00 */
[----:B------:R-:W-:Y:S01]  /*44c0*/  @!UP1 UIADD3 UR18, UPT, UPT, UR34, 0x80, URZ ;  /* 0x0000008022129890 */ /* 0x000fe2000fffe0ff */
[----:B------:R-:W-:Y:S01]  /*44d0*/  @P3 SHF.R.U32.HI R28, RZ, 0x10, R25 ;  /* 0x00000010ff1c3819 */ /* 0x000fe20000011619 */
[----:B------:R-:W-:Y:S01]  /*44e0*/  @!UP1 UIADD3 UR16, UPT, UPT, UR7, 0x4200, URZ ;  /* 0x0000420007109890 */ /* 0x000fe2000fffe0ff */
[----:B------:R-:W-:Y:S01]  /*44f0*/  VIADD R30, R30, 0x1 ;  /* 0x000000011e1e7836 */ /* 0x000fe20000000000 */
[----:B------:R-:W-:Y:S03]  /*4500*/  VOTEU.ALL UP1, P4 ;  /* 0x0000000000ff7886 */ /* 0x000fe60002020000 */
[----:B------:R-:W5:Y:S01]  /*4510*/  @!P1 LDC R0, c[0x0][0xb20] ;  /* 0x0002c800ff009b82 */ /* 0x000f620000000800 */
[----:B------:R-:W-:Y:S01]  /*4520*/  UMOV UR19, UR35 ;  /* 0x0000002300137c82 */ /* 0x000fe20008000000 */
[----:B------:R-:W-:Y:S01]  /*4530*/  IMAD.U32 R21, RZ, RZ, UR8 ;  /* 0x00000008ff157e24 */ /* 0x000fe2000f8e00ff */
[----:B------:R-:W-:Y:S05]  /*4540*/  UMOV UR20, UR36 ;  /* 0x0000002400147c82 */ /* 0x000fea0008000000 */
[----:B-1----:R-:W1:Y:S01]  /*4550*/  @!P1 LDC R3, c[0x0][0xb0c] ;  /* 0x0002c300ff039b82 */ /* 0x002e620000000800 */
[----:B------:R-:W-:Y:S01]  /*4560*/  IMAD.U32 R20, RZ, RZ, UR9 ;  /* 0x00000009ff147e24 */ /* 0x000fe2000f8e00ff */
[----:B------:R-:W-:Y:S01]  /*4570*/  UPRMT UR8, UR37, 0x654, UR17 ;  /* 0x0000065425087896 */ /* 0x000fe20008000011 */
[----:B------:R-:W-:Y:S03]  /*4580*/  @!P4 R2UR UR15, R21 ;  /* 0x00000000150fc2ca */ /* 0x000fe600000e0000 */
[----:B------:R-:W-:Y:S01]  /*4590*/  @!P4 R2UR UR14, R20 ;  /* 0x00000000140ec2ca */ /* 0x000fe200000e0000 */
[----:B------:R-:W-:Y:S11]  /*45a0*/  @!P4 IMAD.MOV.U32 R20, RZ, RZ, 0x2000 ;  /* 0x00002000ff14c424 */ /* 0x000ff600078e00ff */
[----:B------:R-:W-:Y:S01]  /*45b0*/  @!UPT UIADD3 URZ, UPT, UPT, URZ, URZ, URZ ;  /* 0x000000fffffff290 */ /* 0x000fe2000fffe0ff */
[----:B------:R1:W-:Y:S01]  /*45c0*/  @!UP1 UTMALDG.3D [UR16], [UR14], desc[UR10] ;  /* 0x00000a100e0095b4 */ /* 0x0003e20008011000 */
[----:B------:R1:W-:Y:S02]  /*45d0*/  @!P4 SYNCS.ARRIVE.TRANS64.RED.A0TR RZ, [UR7+0x80], R20 ;  /* 0x00008014ffffc9a7 */ /* 0x0003e40008300407 */
[----:B-1----:R-:W-:Y:S01]  /*45e0*/  @!P1 ISETP.NE.AND P2, PT, R3, 0x1, PT ;  /* 0x000000010300980c */ /* 0x002fe20003f45270 */
[C---:B--2---:R-:W-:Y:S01]  /*45f0*/  @!P1 IMAD.HI.U32 R14, R13.reuse, R14, RZ ;  /* 0x0000000e0d0e9227 */ /* 0x044fe200078e00ff */
[----:B---3--:R-:W-:Y:S03]  /*4600*/  @!P1 ISETP.NE.AND P0, PT, R10, 0x1, PT ;  /* 0x000000010a00980c */ /* 0x008fe60003f05270 */
[C---:B------:R-:W-:Y:S01]  /*4610*/  @!P1 IMAD.HI.U32 R11, R8.reuse, R11, RZ ;  /* 0x0000000b080b9227 */ /* 0x040fe200078e00ff */
[----:B------:R-:W-:Y:S04]  /*4620*/  @!P1 SHF.R.U32.HI R14, RZ, R15, R14 ;  /* 0x0000000fff0e9219 */ /* 0x000fe8000001160e */
[----:B-----5:R-:W-:Y:S01]  /*4630*/  @!P1 SHF.R.U32.HI R9, RZ, R0, R11 ;  /* 0x00000000ff099219 */ /* 0x020fe2000001160b */
[----:B------:R-:W-:Y:S01]  /*4640*/  SYNCS.ARRIVE.TRANS64.RED.A1T0 RZ, [UR8], RZ ;  /* 0x000000ffffff79a7 */ /* 0x000fe20008100408 */
[----:B------:R-:W-:Y:S02]  /*4650*/  @!P1 SEL R14, R13, R14, !P2 ;  /* 0x0000000e0d0e9207 */ /* 0x000fe40005000000 */
[----:B------:R-:W-:Y:S01]  /*4660*/  @!P1 SEL R9, R8, R9, !P0 ;  /* 0x0000000908099207 */ /* 0x000fe20004000000 */
[----:B------:R-:W1:Y:S04]  /*4670*/  SYNCS.PHASECHK.TRANS64.TRYWAIT P5, [UR7+0xa8], R12 ;  /* 0x0000a80cff0075a7 */ /* 0x000e6800080a1107 */
[----:B------:R-:W-:Y:S02]  /*4680*/  @!P1 IMAD.IADD R0, R9, 0x1, -R14 ;  /* 0x0000000109009824 */ /* 0x000fe400078e0a0e */
[----:B------:R-:W-:Y:S02]  /*4690*/  @!P1 IMAD.IADD R9, R14, 0x1, -R9 ;  /* 0x000000010e099824 */ /* 0x000fe400078e0a09 */
[----:B------:R-:W-:Y:S02]  /*46a0*/  @!P1 IMAD R13, R0, R3, R13 ;  /* 0x00000003000d9224 */ /* 0x000fe400078e020d */
[----:B------:R-:W-:Y:S01]  /*46b0*/  @!P1 IMAD R8, R9, R10, R8 ;  /* 0x0000000a09089224 */ /* 0x000fe200078e0208 */
[----:B-1----:R-:W-:Y:S06]  /*46c0*/  @!P5 BRA `(.L_x_78) ;  /* 0x0000007000b4d947 */ /* 0x002fec0003800000 */
.L_x_167:
[----:B-1----:R-:W-:Y:S01]  /*46d0*/  @!P4 IADD3 R3, P0, PT, R32, 0x580, RZ ;  /* 0x000005802003c810 */ /* 0x002fe20007f1e0ff */
[----:B------:R-:W-:Y:S01]  /*46e0*/  VOTEU.ALL UP1, P4 ;  /* 0x0000000000ff7886 */ /* 0x000fe20002020000 */
[----:B------:R-:W-:Y:S01]  /*46f0*/  UMOV UR18, 0x0 ;  /* 0x0000000000127882 */ /* 0x000fe20000000000 */
[----:B------:R-:W-:Y:S01]  /*4700*/  UMOV UR19, 0x10000000 ;  /* 0x1000000000137882 */ /* 0x000fe20000000000 */
[----:B------:R-:W-:Y:S01]  /*4710*/  @!P4 R2UR UR9, R3 ;  /* 0x000000000309c2ca */ /* 0x000fe200000e0000 */
[----:B------:R-:W-:Y:S01]  /*4720*/  @!P4 IMAD.X R0, RZ, RZ, R33, P0 ;  /* 0x000000ffff00c224 */ /* 0x000fe200000e0621 */
[----:B------:R-:W-:Y:S01]  /*4730*/  @!UP1 UIADD3 UR10, UPT, UPT, UR34, 0xc0, URZ ;  /* 0x000000c0220a9890 */ /* 0x000fe2000fffe0ff */
[----:B------:R-:W-:Y:S01]  /*4740*/  ISETP.NE.AND P0, PT, R30, 0x2, PT ;  /* 0x000000021e00780c */ /* 0x000fe20003f05270 */
[----:B------:R-:W-:Y:S01]  /*4750*/  UMOV UR11, UR35 ;  /* 0x00000023000b7c82 */ /* 0x000fe20008000000 */
[----:B------:R-:W-:Y:S01]  /*4760*/  UMOV UR12, UR36 ;  /* 0x00000024000c7c82 */ /* 0x000fe20008000000 */
[----:B------:R-:W-:Y:S01]  /*4770*/  @!P4 R2UR UR8, R0 ;  /* 0x000000000008c2ca */ /* 0x000fe200000e0000 */
[----:B------:R-:W-:Y:S01]  /*4780*/  IMAD.IADD R20, R8, 0x1, R147 ;  /* 0x0000000108147824 */ /* 0x000fe200078e0293 */
[----:B------:R-:W-:Y:S01]  /*4790*/  @P3 R2UR UR36, R28 ;  /* 0x000000001c2432ca */ /* 0x000fe200000e0000 */
[----:B------:R-:W-:Y:S01]  /*47a0*/  IMAD.IADD R21, R13, 0x1, R170 ;  /* 0x000000010d157824 */ /* 0x000fe200078e02aa */
[----:B------:R-:W-:Y:S02]  /*47b0*/  SEL R0, RZ, 0x1, P0 ;  /* 0x00000001ff007807 */ /* 0x000fe40000000000 */
[----:B------:R-:W-:Y:S01]  /*47c0*/  LOP3.LUT R31, R31, 0x1, RZ, 0x3c, !PT ;  /* 0x000000011f1f7812 */ /* 0x000fe200078e3cff */
[----:B------:R-:W-:Y:S01]  /*47d0*/  IMAD.U32 R10, RZ, RZ, UR9 ;  /* 0x00000009ff0a7e24 */ /* 0x000fe2000f8e00ff */
[----:B------:R-:W-:Y:S01]  /*47e0*/  @!UP1 UIADD3 UR9, UPT, UPT, UR7, 0x88, URZ ;  /* 0x0000008807099890 */ /* 0x000fe2000fffe0ff */
[----:B------:R-:W-:Y:S02]  /*47f0*/  LOP3.LUT R29, R29, R0, RZ, 0x3c, !PT ;  /* 0x000000001d1d7212 */ /* 0x000fe400078e3cff */
[----:B------:R-:W-:Y:S02]  /*4800*/  SEL R30, R30, RZ, P0 ;  /* 0x000000ff1e1e7207 */ /* 0x000fe40000000000 */
[----:B------:R-:W-:Y:S01]  /*4810*/  IMAD.U32 R11, RZ, RZ, UR8 ;  /* 0x00000008ff0b7e24 */ /* 0x000fe2000f8e00ff */
[----:B------:R-:W-:Y:S01]  /*4820*/  @!P4 R2UR UR14, R10 ;  /* 0x000000000a0ec2ca */ /* 0x000fe200000e0000 */
[----:B------:R-:W-:Y:S01]  /*4830*/  @!UP1 UIADD3 UR8, UPT, UPT, UR7, 0x6200, URZ ;  /* 0x0000620007089890 */ /* 0x000fe2000fffe0ff */
[----:B------:R-:W-:Y:S02]  /*4840*/  VOTEU.ALL UP1, P4 ;  /* 0x0000000000ff7886 */ /* 0x000fe40002020000 */
[----:B------:R-:W-:Y:S11]  /*4850*/  @!P4 R2UR UR15, R11 ;  /* 0x000000000b0fc2ca */ /* 0x000ff600000e0000 */
[----:B------:R-:W-:Y:S02]  /*4860*/  @!UPT UIADD3 URZ, UPT, UPT, URZ, URZ, URZ ;  /* 0x000000fffffff290 */ /* 0x000fe4000fffe0ff */
[----:B------:R2:W-:Y:S01]  /*4870*/  @!UP1 UTMALDG.3D [UR8], [UR14], desc[UR18] ;  /* 0x000012080e0095b4 */ /* 0x0005e20008011000 */
[----:B------:R2:W-:Y:S01]  /*4880*/  @!P4 SYNCS.ARRIVE.TRANS64.RED.A0TR RZ, [UR7+0x88], R23 ;  /* 0x00008817ffffc9a7 */ /* 0x0005e20008300407 */
[----:B------:R-:W-:Y:S01]  /*4890*/  UPLOP3.LUT UP1, UPT, UPT, UPT, UPT, 0x80, 0x8 ;  /* 0x000000000008789c */ /* 0x000fe20003f2f070 */
[----:B------:R-:W-:Y:S01]  /*48a0*/  SYNCS.ARRIVE.TRANS64.RED.A1T0 RZ, [UR13], RZ ;  /* 0x000000ffffff79a7 */ /* 0x000fe2000810040d */
[----:B------:R-:W-:Y:S09]  /*48b0*/  @P3 BRA `(.L_x_79) ;  /* 0xfffffff000943947 */ /* 0x000ff2000383ffff */
[----:B------:R-:W-:-:S04]  /*48c0*/  SHF.L.U32 R3, R31, 0x1f, RZ ;  /* 0x0000001f1f037819 */ /* 0x000fc800000006ff */
[----:B------:R-:W1:Y:S02]  /*48d0*/  SYNCS.PHASECHK.TRANS64.TRYWAIT P0, [UR7+0x90], R3 ;  /* 0x00009003ff0075a7 */ /* 0x000e640008001107 */
[----:B-1----:R-:W-:Y:S05]  /*48e0*/  @!P0 BRA `(.L_x_80) ;  /* 0x0000007000448947 */ /* 0x002fea0003800000 */
.L_x_169:
[----:B------:R-:W3:Y:S02]  /*48f0*/  SYNCS.PHASECHK.TRANS64.TRYWAIT P0, [UR7+0x98], R3 ;  /* 0x00009803ff0075a7 */ /* 0x000ee40008001107 */
[----:B---3--:R-:W-:Y:S05]  /*4900*/  @!P0 BRA `(.L_x_81) ;  /* 0x0000007000548947 */ /* 0x008fea0003800000 */
.L_x_171:
[----:B------:R-:W3:Y:S02]  /*4910*/  SYNCS.PHASECHK.TRANS64.TRYWAIT P0, [UR7+0xa0], R3 ;  /* 0x0000a003ff0075a7 */ /* 0x000ee40008001107 */
[----:B---3--:R-:W-:Y:S05]  /*4920*/  @!P0 BRA `(.L_x_82) ;  /* 0x0000007000648947 */ /* 0x008fea0003800000 */
.L_x_173:
[----:B-1----:R-:W-:-:S07]  /*4930*/  MOV R0, UR7 ;  /* 0x0000000700007c02 */ /* 0x002fce0008000f00 */
.L_x_83:
[----:B-1----:R-:W-:-:S04]  /*4940*/  SHF.L.U32 R3, R31, 0x1f, RZ ;  /* 0x0000001f1f037819 */ /* 0x002fc800000006ff */
[----:B------:R1:W3:Y:S03]  /*4950*/  SYNCS.PHASECHK.TRANS64.TRYWAIT P0, [R0+URZ+0xa8], R3 ;  /* 0x0000a803000075a7 */ /* 0x0002e600080011ff */
[----:B---3--:R-:W-:Y:S05]  /*4960*/  @!P0 NANOSLEEP.SYNCS 0x989680 ;  /* 0x009896800000895d */ /* 0x008fea0003900000 */
[----:B------:R-:W3:Y:S02]  /*4970*/  @!P0 SYNCS.PHASECHK.TRANS64 P0, [R0+URZ+0xa8], R3 ;  /* 0x0000a803000085a7 */ /* 0x000ee400080010ff */
[----:B--23--:R-:W-:Y:S05]  /*4980*/  @P0 EXIT ;  /* 0x000000000000094d */ /* 0x00cfea0003800000 */
[----:B------:R-:W-:Y:S05]  /*4990*/  BRA `(.L_x_83) ;  /* 0xfffffffc00e87947 */ /* 0x000fea000383ffff */
.L_x_68:
[----:B------:R-:W-:-:S06]  /*49a0*/  UISETP.GE.AND UP1, UPT, UR8, 0x4, UPT ;  /* 0x000000040800788c */ /* 0x000fcc000bf26270 */
[----:B------:R-:W-:-:S13]  /*49b0*/  PLOP3.LUT P0, PT, PT, PT, UP1, 0x80, 0x8 ;  /* 0x000000000008781c */ /* 0x000fda0003f0f018 */
[----:B------:R-:W-:Y:S05]  /*49c0*/  @!P0 EXIT ;  /* 0x000000000000894d */ /* 0x000fea0003800000 */
[----:B------:R-:W-:Y:S01]  /*49d0*/  BAR.SYNC.DEFER_BLOCKING 0x6, 0xa0 ;  /* 0x0182800000007b1d */ /* 0x000fe20000010000 */
[C---:B------:R-:W-:Y:S01]  /*49e0*/  IMAD.SHL.U32 R3, R185.reuse, 0x40, RZ ;  /* 0x00000040b9037824 */ /* 0x040fe200078e00ff */
[C---:B------:R-:W-:Y:S01]  /*49f0*/  LOP3.LUT R189, R185.reuse, 0x60, RZ, 0xc0, !PT ;  /* 0x00000060b9bd7812 */ /* 0x040fe200078ec0ff */
[C---:B------:R-:W-:Y:S01]  /*4a00*/  IMAD.SHL.U32 R172, R185.reuse, 0x8, RZ ;  /* 0x00000008b9ac7824 */ /* 0x040fe200078e00ff */
[C---:B------:R-:W-:Y:S01]  /*4a10*/  LOP3.LUT R187, R185.reuse, 0x2, RZ, 0xc0, !PT ;  /* 0x00000002b9bb7812 */ /* 0x040fe200078ec0ff */
[----:B------:R-:W-:Y:S01]  /*4a20*/  IMAD.U32 R79, R185, 0x10000, RZ ;  /* 0x00010000b94f7824 */ /* 0x000fe200078e00ff */
[----:B------:R-:W-:Y:S02]  /*4a30*/  UMOV UR49, 0x400 ;  /* 0x0000040000317882 */ /* 0x000fe40000000000 */
[----:B------:R-:W1:Y:S01]  /*4a40*/  LDC R177, c[0x0][0x370] ;  /* 0x0000dc00ffb17b82 */ /* 0x000e620000000800 */
[----:B------:R-:W-:Y:S01]  /*4a50*/  ULEA UR49, UR37, UR49, 0x18 ;  /* 0x0000003125317291 */ /* 0x000fe2000f8ec0ff */
[----:B------:R-:W-:Y:S01]  /*4a60*/  LOP3.LUT R5, R3, 0x180, RZ, 0xc0, !PT ;  /* 0x0000018003057812 */ /* 0x000fe200078ec0ff */
[----:B------:R-:W-:Y:S01]  /*4a70*/  HFMA2 R191, -RZ, RZ, 0, 0 ;  /* 0x00000000ffbf7431 */ /* 0x000fe200000001ff */
[----:B------:R-:W-:Y:S01]  /*4a80*/  LOP3.LUT R79, R79, 0x600000, RZ, 0xc0, !PT ;  /* 0x006000004f4f7812 */ /* 0x000fe200078ec0ff */
[----:B------:R-:W-:Y:S01]  /*4a90*/  UIADD3 UR4, UPT, UPT, UR49, 0x8200, URZ ;  /* 0x0000820031047890 */ /* 0x000fe2000fffe0ff */
[----:B------:R-:W-:Y:S01]  /*4aa0*/  LOP3.LUT R172, R5, 0x30, R172, 0xf8, !PT ;  /* 0x0000003005ac7812 */ /* 0x000fe200078ef8ac */
[----:B------:R-:W-:Y:S01]  /*4ab0*/  IMAD.MOV.U32 R76, RZ, RZ, RZ ;  /* 0x000000ffff4c7224 */ /* 0x000fe200078e00ff */
[----:B------:R-:W2:Y:S01]  /*4ac0*/  LDC R74, c[0x0][0xb0c] ;  /* 0x0002c300ff4a7b82 */ /* 0x000ea20000000800 */
[----:B------:R-:W-:-:S02]  /*4ad0*/  LOP3.LUT R185, R185, 0x4, RZ, 0xc0, !PT ;  /* 0x00000004b9b97812 */ /* 0x000fc400078ec0ff */
[----:B------:R-:W-:Y:S02]  /*4ae0*/  CS2R R182, SRZ ;  /* 0x0000000000b67805 */ /* 0x000fe4000001ff00 */
[----:B------:R-:W-:Y:S02]  /*4af0*/  LOP3.LUT R172, R172, 0x1e40, R3, 0xf8, !PT ;  /* 0x00001e40acac7812 */ /* 0x000fe400078ef803 */
[----:B------:R-:W-:Y:S02]  /*4b00*/  CS2R R180, SRZ ;  /* 0x0000000000b47805 */ /* 0x000fe4000001ff00 */
[----:B------:R-:W-:Y:S01]  /*4b10*/  IADD3 R184, PT, PT, -R185, 0x2, RZ ;  /* 0x00000002b9b87810 */ /* 0x000fe20007ffe1ff */
[----:B------:R-:W-:Y:S01]  /*4b20*/  IMAD.MOV R176, RZ, RZ, -R187 ;  /* 0x000000ffffb07224 */ /* 0x000fe200078e0abb */
[----:B------:R-:W-:Y:S01]  /*4b30*/  MOV R188, UR4 ;  /* 0x0000000400bc7c02 */ /* 0x000fe20008000f00 */
[----:B------:R-:W4:Y:S01]  /*4b40*/  LDC R174, c[0x0][0xb20] ;  /* 0x0002c800ffae7b82 */ /* 0x000f220000000800 */
[----:B------:R-:W3:Y:S01]  /*4b50*/  LDS R0, [UR49+0x150] ;  /* 0x00015031ff007984 */ /* 0x000ee20008000800 */
[----:B------:R-:W-:Y:S01]  /*4b60*/  VIADD R186, R172, UR49 ;  /* 0x00000031acba7c36 */ /* 0x000fe20008000000 */
[----:B------:R-:W1:Y:S01]  /*4b70*/  LDCU.64 UR52, c[0x0][0x348] ;  /* 0x00006900ff3477ac */ /* 0x000e620008000a00 */
[----:B------:R-:W-:-:S02]  /*4b80*/  IMAD.MOV R175, RZ, RZ, -R185 ;  /* 0x000000ffffaf7224 */ /* 0x000fc400078e0ab9 */
[----:B------:R-:W-:Y:S01]  /*4b90*/  VIADD R186, R186, 0x200 ;  /* 0x00000200baba7836 */ /* 0x000fe20000000000 */
[----:B------:R-:W1:Y:S01]  /*4ba0*/  LDCU.64 UR38, c[0x0][0x888] ;  /* 0x00011100ff2677ac */ /* 0x000e620008000a00 */
[----:B------:R-:W1:Y:S01]  /*4bb0*/  LDC R73, c[0x0][0xb30] ;  /* 0x0002cc00ff497b82 */ /* 0x000e620000000800 */
[----:B------:R-:W1:Y:S01]  /*4bc0*/  LDCU.64 UR44, c[0x0][0x890] ;  /* 0x00011200ff2c77ac */ /* 0x000e620008000a00 */
[----:B------:R-:W-:-:S06]  /*4bd0*/  UIADD3 UR48, UPT, UPT, UR49, 0x200, URZ ;  /* 0x0000020031307890 */ /* 0x000fcc000fffe0ff */
[----:B------:R-:W1:Y:S08]  /*4be0*/  LDC.64 R168, c[0x0][0xb10] ;  /* 0x0002c400ffa87b82 */ /* 0x000e700000000a00 */
[----:B------:R-:W1:Y:S08]  /*4bf0*/  LDC.64 R70, c[0x0][0xb18] ;  /* 0x0002c600ff467b82 */ /* 0x000e700000000a00 */
[----:B------:R-:W1:Y:S08]  /*4c00*/  LDC.64 R68, c[0x0][0xb28] ;  /* 0x0002ca00ff447b82 */ /* 0x000e700000000a00 */
[----:B------:R-:W1:Y:S01]  /*4c10*/  LDC.64 R166, c[0x0][0x8b0] ;  /* 0x00022c00ffa67b82 */ /* 0x000e620000000a00 */
[----:B---3--:R-:W-:-:S07]  /*4c20*/  IMAD.IADD R79, R0, 0x1, R79 ;  /* 0x00000001004f7824 */ /* 0x008fce00078e024f */
[----:B------:R-:W3:Y:S08]  /*4c30*/  LDC.64 R164, c[0x0][0x8a8] ;  /* 0x00022a00ffa47b82 */ /* 0x000ef00000000a00 */
[----:B--2-4-:R-:W1:Y:S02]  /*4c40*/  LDC R178, c[0x0][0x374] ;  /* 0x0000dd00ffb27b82 */ /* 0x014e640000000800 */
.L_x_128:
[C---:B------:R-:W-:Y:S02]  /*4c50*/  LEA R0, R191.reuse, UR49, 0x3 ;  /* 0x00000031bf007c11 */ /* 0x040fe4000f8e18ff */
[----:B------:R-:W-:Y:S02]  /*4c60*/  SHF.L.U32 R3, R182, 0x1f, RZ ;  /* 0x0000001fb6037819 */ /* 0x000fe400000006ff */
[----:B------:R-:W-:Y:S02]  /*4c70*/  LEA R16, R191, UR49, 0x4 ;  /* 0x00000031bf107c11 */ /* 0x000fe4000f8e20ff */
[----:B------:R-:W2:Y:S02]  /*4c80*/  SYNCS.PHASECHK.TRANS64.TRYWAIT P0, [R0+URZ+0xc0], R3 ;  /* 0x0000c003000075a7 */ /* 0x000ea400080011ff */
[----:B-12---:R-:W-:Y:S05]  /*4c90*/  @!P0 BRA `(.L_x_84) ;  /* 0x0000006c00a08947 */ /* 0x006fea0003800000 */
.L_x_174:
[----:B------:R-:W4:Y:S01]  /*4ca0*/  LDC.64 R12, c[0x0][0xb10] ;  /* 0x0002c400ff0c7b82 */ /* 0x000f220000000a00 */
[----:B------:R-:W3:Y:S01]  /*4cb0*/  LDS.128 R16, [R16+0x130] ;  /* 0x0001300010107984 */ /* 0x000ee20000000c00 */
[----:B-1----:R-:W-:Y:S01]  /*4cc0*/  ISETP.NE.AND P1, PT, R73, 0x1, PT ;  /* 0x000000014900780c */ /* 0x002fe20003f25270 */
[----:B--2---:R-:W-:Y:S01]  /*4cd0*/  VIADD R0, R0, 0xd0 ;  /* 0x000000d000007836 */ /* 0x004fe20000000000 */
[----:B------:R-:W-:Y:S04]  /*4ce0*/  ISETP.GE.AND P0, PT, R72, 0x1, PT ;  /* 0x000000014800780c */ /* 0x000fe80003f06270 */
[----:B------:R-:W1:Y:S01]  /*4cf0*/  LDC.64 R10, c[0x0][0xb18] ;  /* 0x0002c600ff0a7b82 */ /* 0x000e620000000a00 */
[----:B------:R-:W-:Y:S01]  /*4d00*/  PRMT R0, RZ, 0x654, R0 ;  /* 0x00000654ff007816 */ /* 0x000fe20000000000 */
[----:B------:R-:W-:Y:S01]  /*4d10*/  @!PT LDS RZ, [RZ] ;  /* 0x00000000fffff984 */ /* 0x000fe20000000800 */
[----:B------:R-:W-:Y:S01]  /*4d20*/  @!PT LDS RZ, [RZ] ;  /* 0x00000000fffff984 */ /* 0x000fe20000000800 */
[----:B------:R-:W-:Y:S01]  /*4d30*/  @!PT LDS RZ, [RZ] ;  /* 0x00000000fffff984 */ /* 0x000fe20000000800 */
[----:B------:R-:W-:Y:S01]  /*4d40*/  @!PT LDS RZ, [RZ] ;  /* 0x00000000fffff984 */ /* 0x000fe20000000800 */
[----:B------:R2:W-:Y:S06]  /*4d50*/  MEMBAR.ALL.CTA ;  /* 0x0000000000007992 */ /* 0x0005ec0000008000 */
[----:B--2---:R-:W2:Y:S01]  /*4d60*/  FENCE.VIEW.ASYNC.S ;  /* 0x00000000000073c6 */ /* 0x004ea20000000000 */
[----:B------:R-:W1:Y:S08]  /*4d70*/  @!P1 LDC R14, c[0x0][0xb20] ;  /* 0x0002c800ff0e9b82 */ /* 0x000e700000000800 */
[----:B------:R-:W1:Y:S01]  /*4d80*/  @!P1 LDC R9, c[0x0][0xb0c] ;  /* 0x0002c300ff099b82 */ /* 0x000e620000000800 */
[----:B--2---:R2:W-:Y:S01]  /*4d90*/  SYNCS.ARRIVE.TRANS64.RED.A1T0 RZ, [R0+URZ], RZ ;  /* 0x000000ff00ff79a7 */ /* 0x0045e200081004ff */
[----:B---3--:R-:W-:Y:S04]  /*4da0*/  LOP3.LUT P4, RZ, R18, 0x1, RZ, 0xc0, !PT ;  /* 0x0000000112ff7812 */ /* 0x008fe8000788c0ff */
[----:B------:R-:W-:Y:S09]  /*4db0*/  P2R R190, PR, RZ, 0x10 ;  /* 0x00000010ffbe7803 */ /* 0x000ff20000000000 */
[----:B------:R-:W-:Y:S02]  /*4dc0*/  @P4 MOV R77, R16 ;  /* 0x00000010004d4202 */ /* 0x000fe40000000f00 */
[----:B------:R-:W-:Y:S01]  /*4dd0*/  @P4 LOP3.LUT R75, R17, 0xffff, RZ, 0xc0, !PT ;  /* 0x0000ffff114b4812 */ /* 0x000fe200078ec0ff */
[----:B--2-4-:R-:W-:Y:S06]  /*4de0*/  @!P0 BRA `(.L_x_85) ;  /* 0x0000000000a48947 */ /* 0x014fec0003800000 */
[----:B------:R-:W-:Y:S01]  /*4df0*/  IMAD.HI.U32 R23, R178, R71, RZ ;  /* 0x00000047b2177227 */ /* 0x000fe200078e00ff */
[----:B------:R-:W-:Y:S02]  /*4e00*/  ISETP.NE.AND P0, PT, R70, 0x1, PT ;  /* 0x000000014600780c */ /* 0x000fe40003f05270 */
[----:B------:R-:W-:Y:S01]  /*4e10*/  ISETP.NE.AND P2, PT, R72, 0x1, PT ;  /* 0x000000014800780c */ /* 0x000fe20003f45270 */
[----:B------:R-:W-:Y:S01]  /*4e20*/  IMAD.HI.U32 R22, R177, R168, RZ ;  /* 0x000000a8b1167227 */ /* 0x000fe200078e00ff */
[----:B------:R-:W-:Y:S02]  /*4e30*/  SHF.R.U32.HI R23, RZ, R174, R23 ;  /* 0x000000aeff177219 */ /* 0x000fe40000011617 */
[----:B------:R-:W-:Y:S01]  /*4e40*/  ISETP.NE.AND P3, PT, R74, 0x1, PT ;  /* 0x000000014a00780c */ /* 0x000fe20003f65270 */
[----:B------:R-:W-:Y:S01]  /*4e50*/  IMAD.HI.U32 R26, R77, R168, RZ ;  /* 0x000000a84d1a7227 */ /* 0x000fe200078e00ff */
[----:B------:R-:W-:Y:S02]  /*4e60*/  SHF.R.U32.HI R22, RZ, R169, R22 ;  /* 0x000000a9ff167219 */ /* 0x000fe40000011616 */
[----:B------:R-:W-:Y:S01]  /*4e70*/  SEL R3, R178, R23, !P0 ;  /* 0x00000017b2037207 */ /* 0x000fe20004000000 */
[----:B------:R-:W-:Y:S01]  /*4e80*/  IMAD.HI.U32 R23, R75, R71, RZ ;  /* 0x000000474b177227 */ /* 0x000fe200078e00ff */
[----:B------:R-:W-:Y:S02]  /*4e90*/  SEL R7, R177, R22, !P3 ;  /* 0x00000016b1077207 */ /* 0x000fe40005800000 */
[----:B------:R-:W-:Y:S01]  /*4ea0*/  SHF.R.U32.HI R26, RZ, R169, R26 ;  /* 0x000000a9ff1a7219 */ /* 0x000fe2000001161a */
[-C--:B------:R-:W-:Y:S04]  /*4eb0*/  IMAD.HI.U32 R22, R3, R68.reuse, RZ ;  /* 0x0000004403167227 */ /* 0x080fe800078e00ff */
[----:B------:R-:W-:Y:S01]  /*4ec0*/  IMAD.HI.U32 R24, R7, R68, RZ ;  /* 0x0000004407187227 */ /* 0x000fe200078e00ff */
[-C--:B------:R-:W-:Y:S02]  /*4ed0*/  @P2 SHF.R.U32.HI R3, RZ, R69.reuse, R22 ;  /* 0x00000045ff032219 */ /* 0x080fe40000011616 */
[----:B------:R-:W-:Y:S02]  /*4ee0*/  SHF.R.U32.HI R22, RZ, R174, R23 ;  /* 0x000000aeff167219 */ /* 0x000fe40000011617 */
[----:B------:R-:W-:Y:S01]  /*4ef0*/  @P2 SHF.R.U32.HI R7, RZ, R69, R24 ;  /* 0x00000045ff072219 */ /* 0x000fe20000011618 */
[C---:B------:R-:W-:Y:S01]  /*4f00*/  IMAD R2, R72.reuse, R3, RZ ;  /* 0x0000000348027224 */ /* 0x040fe200078e02ff */
[----:B------:R-:W-:Y:S02]  /*4f10*/  SEL R5, R75, R22, !P0 ;  /* 0x000000164b057207 */ /* 0x000fe40004000000 */
[----:B------:R-:W-:Y:S01]  /*4f20*/  SEL R3, R77, R26, !P3 ;  /* 0x0000001a4d037207 */ /* 0x000fe20005800000 */
[----:B------:R-:W-:Y:S01]  /*4f30*/  IMAD R4, R72, R7, RZ ;  /* 0x0000000748047224 */ /* 0x000fe200078e02ff */
[C---:B------:R-:W-:Y:S01]  /*4f40*/  ISETP.GE.AND P0, PT, R5.reuse, R2, PT ;  /* 0x000000020500720c */ /* 0x040fe20003f06270 */
[----:B------:R-:W-:Y:S03]  /*4f50*/  IMAD.HI.U32 R6, R5, R68, RZ ;  /* 0x0000004405067227 */ /* 0x000fe600078e00ff */
[----:B------:R-:W-:Y:S01]  /*4f60*/  ISETP.GE.OR P0, PT, R3, R4, P0 ;  /* 0x000000040300720c */ /* 0x000fe20000706670 */
[----:B------:R-:W-:Y:S01]  /*4f70*/  IMAD.MOV R4, RZ, RZ, -R3 ;  /* 0x000000ffff047224 */ /* 0x000fe200078e0a03 */
[-C--:B------:R-:W-:Y:S03]  /*4f80*/  SHF.R.U32.HI R6, RZ, R69.reuse, R6 ;  /* 0x00000045ff067219 */ /* 0x080fe60000011606 */
[----:B------:R-:W-:Y:S01]  /*4f90*/  IMAD R77, R74, R4, R77 ;  /* 0x000000044a4d7224 */ /* 0x000fe200078e024d */
[----:B------:R-:W-:Y:S05]  /*4fa0*/  SEL R15, R5, R6, !P2 ;  /* 0x00000006050f7207 */ /* 0x000fea0005000000 */
[----:B------:R-:W-:Y:S02]  /*4fb0*/  IMAD.MOV R6, RZ, RZ, -R15 ;  /* 0x000000ffff067224 */ /* 0x000fe400078e0a0f */
[C---:B------:R-:W-:Y:S04]  /*4fc0*/  @!P0 IMAD.HI.U32 R2, R3.reuse, R68, RZ ;  /* 0x0000004403028227 */ /* 0x040fe800078e00ff */
[----:B------:R-:W-:Y:S01]  /*4fd0*/  IMAD R6, R72, R6, R5 ;  /* 0x0000000648067224 */ /* 0x000fe200078e0205 */
[----:B------:R-:W-:Y:S04]  /*4fe0*/  @!P0 SHF.R.U32.HI R2, RZ, R69, R2 ;  /* 0x00000045ff028219 */ /* 0x000fe80000011602 */
[----:B------:R-:W-:Y:S02]  /*4ff0*/  @!P0 SEL R0, R3, R2, !P2 ;  /* 0x0000000203008207 */ /* 0x000fe40005000000 */
[----:B------:R-:W-:Y:S02]  /*5000*/  IADD3 R2, PT, PT, -R5, RZ, RZ ;  /* 0x000000ff05027210 */ /* 0x000fe40007ffe1ff */
[----:B------:R-:W-:Y:S01]  /*5010*/  @!P0 IADD3 R8, PT, PT, R15, -R0, RZ ;  /* 0x800000000f088210 */ /* 0x000fe20007ffe0ff */
[----:B------:R-:W-:Y:S02]  /*5020*/  @!P0 IMAD R0, R7, R6, R0 ;  /* 0x0000000607008224 */ /* 0x000fe400078e0200 */
[----:B------:R-:W-:Y:S02]  /*5030*/  IMAD R75, R70, R2, R75 ;  /* 0x00000002464b7224 */ /* 0x000fe400078e024b */
[----:B------:R-:W-:Y:S02]  /*5040*/  @!P0 IMAD R5, R8, R72, R3 ;  /* 0x0000004808058224 */ /* 0x000fe400078e0203 */
[----:B------:R-:W-:Y:S04]  /*5050*/  @!P0 IMAD.MOV.U32 R3, RZ, RZ, R0 ;  /* 0x000000ffff038224 */ /* 0x000fe800078e0000 */
[----:B------:R-:W-:Y:S02]  /*5060*/  IMAD R77, R3, R74, R77 ;  /* 0x0000004a034d7224 */ /* 0x000fe400078e024d */
[----:B------:R-:W-:Y:S07]  /*5070*/  IMAD R75, R5, R70, R75 ;  /* 0x00000046054b7224 */ /* 0x000fee00078e024b */
.L_x_85:
[----:B-1----:R-:W-:Y:S01]  /*5080*/  @!P1 ISETP.NE.AND P0, PT, R10, 0x1, PT ;  /* 0x000000010a00980c */ /* 0x002fe20003f05270 */
[----:B------:R-:W-:Y:S01]  /*5090*/  @!P1 IMAD.HI.U32 R0, R77, R12, RZ ;  /* 0x0000000c4d009227 */ /* 0x000fe200078e00ff */
[----:B------:R-:W-:Y:S01]  /*50a0*/  @!P1 ISETP.NE.AND P2, PT, R9, 0x1, PT ;  /* 0x000000010900980c */ /* 0x000fe20003f45270 */
[----:B------:R-:W-:Y:S01]  /*50b0*/  ULOP3.LUT UP0, URZ, UR48, 0x1b0, URZ, 0xc0, !UPT ;  /* 0x000001b030ff7892 */ /* 0x000fe2000f80c0ff */
[----:B------:R-:W-:Y:S01]  /*50c0*/  R2UR UR42, R21 ;  /* 0x00000000152a72ca */ /* 0x000fe200000e0000 */
[----:B------:R-:W-:Y:S01]  /*50d0*/  @!P1 IMAD.HI.U32 R3, R75, R11, RZ ;  /* 0x0000000b4b039227 */ /* 0x000fe200078e00ff */
[----:B------:R-:W-:Y:S02]  /*50e0*/  @!P1 SHF.R.U32.HI R0, RZ, R13, R0 ;  /* 0x0000000dff009219 */ /* 0x000fe40000011600 */
[----:B------:R-:W-:Y:S01]  /*50f0*/  R2UR UR41, R20 ;  /* 0x00000000142972ca */ /* 0x000fe200000e0000 */
[----:B------:R-:W-:Y:S01]  /*5100*/  VIADD R191, R191, 0x1 ;  /* 0x00000001bfbf7836 */ /* 0x000fe20000000000 */
[----:B------:R-:W-:Y:S02]  /*5110*/  @!P1 SHF.R.U32.HI R2, RZ, R14, R3 ;  /* 0x0000000eff029219 */ /* 0x000fe40000011603 */
[----:B------:R-:W-:Y:S02]  /*5120*/  @!P1 SEL R3, R77, R0, !P2 ;  /* 0x000000004d039207 */ /* 0x000fe40005000000 */
[----:B------:R-:W-:Y:S02]  /*5130*/  @!P1 SEL R2, R75, R2, !P0 ;  /* 0x000000024b029207 */ /* 0x000fe40004000000 */
[----:B------:R-:W-:Y:S01]  /*5140*/  @P4 SHF.R.U32.HI R179, RZ, 0x10, R17 ;  /* 0x00000010ffb34819 */ /* 0x000fe20000011611 */
[----:B------:R-:W-:Y:S02]  /*5150*/  USHF.L.U32 UR42, UR42, 0x7, URZ ;  /* 0x000000072a2a7899 */ /* 0x000fe400080006ff */
[----:B------:R-:W-:Y:S02]  /*5160*/  @!P1 IMAD.IADD R0, R2, 0x1, -R3 ;  /* 0x0000000102009824 */ /* 0x000fe400078e0a03 */
[----:B------:R-:W-:Y:S01]  /*5170*/  @!P1 IMAD.IADD R2, R3, 0x1, -R2 ;  /* 0x0000000103029824 */ /* 0x000fe200078e0a02 */
[----:B------:R-:W-:Y:S01]  /*5180*/  USHF.L.U32 UR41, UR41, 0x8, URZ ;  /* 0x0000000829297899 */ /* 0x000fe200080006ff */
[----:B------:R-:W-:Y:S02]  /*5190*/  @!P1 IMAD R77, R0, R9, R77 ;  /* 0x00000009004d9224 */ /* 0x000fe400078e024d */
[----:B------:R-:W-:Y:S01]  /*51a0*/  @!P1 IMAD R75, R2, R10, R75 ;  /* 0x0000000a024b9224 */ /* 0x000fe200078e024b */
[----:B------:R-:W-:Y:S08]  /*51b0*/  BRA.U !UP0, `(.L_x_86) ;  /* 0x0000000108407547 */ /* 0x000ff0000b800000 */
[----:B------:R-:W1:Y:S01]  /*51c0*/  LDCU.64 UR8, c[0x4][0x88] ;  /* 0x01001100ff0877ac */ /* 0x000e620008000a00 */
[----:B------:R-:W-:Y:S01]  /*51d0*/  MOV R3, 0x0 ;  /* 0x0000000000037802 */ /* 0x000fe20000000f00 */
[----:B------:R-:W-:Y:S02]  /*51e0*/  HFMA2 R12, -RZ, RZ, 0, 5.9604644775390625e-08 ;  /* 0x00000001ff0c7431 */ /* 0x000fe400000001ff */
[----:B------:R-:W-:Y:S02]  /*51f0*/  IMAD.MOV.U32 R8, RZ, RZ, 0x70 ;  /* 0x00000070ff087424 */ /* 0x000fe400078e00ff */
[----:B------:R-:W-:Y:S01]  /*5200*/  IMAD.MOV.U32 R13, RZ, RZ, RZ ;  /* 0x000000ffff0d7224 */ /* 0x000fe200078e00ff */
[----:B------:R-:W2:Y:S01]  /*5210*/  LDCU.64 UR6, c[0x4][0x90] ;  /* 0x01001200ff0677ac */ /* 0x000ea20008000a00 */
[----:B------:R-:W3:Y:S01]  /*5220*/  LDC.64 R2, c[0x4][R3] ;  /* 0x0100000003027b82 */ /* 0x000ee20000000a00 */
[----:B------:R-:W4:Y:S01]  /*5230*/  LDCU.64 UR4, c[0x4][0x8] ;  /* 0x01000100ff0477ac */ /* 0x000f220008000a00 */
[----:B-1----:R-:W-:Y:S01]  /*5240*/  MOV R5, UR9 ;  /* 0x0000000900057c02 */ /* 0x002fe20008000f00 */
[----:B------:R-:W-:Y:S01]  /*5250*/  IMAD.U32 R4, RZ, RZ, UR8 ;  /* 0x00000008ff047e24 */ /* 0x000fe2000f8e00ff */
[----:B--2---:R-:W-:Y:S01]  /*5260*/  MOV R7, UR7 ;  /* 0x0000000700077c02 */ /* 0x004fe20008000f00 */
[----:B------:R-:W-:Y:S01]  /*5270*/  IMAD.U32 R6, RZ, RZ, UR6 ;  /* 0x00000006ff067e24 */ /* 0x000fe2000f8e00ff */
[----:B----4-:R-:W-:Y:S01]  /*5280*/  MOV R11, UR5 ;  /* 0x00000005000b7c02 */ /* 0x010fe20008000f00 */
[----:B------:R-:W-:Y:S02]  /*5290*/  IMAD.U32 R10, RZ, RZ, UR4 ;  /* 0x00000004ff0a7e24 */ /* 0x000fe4000f8e00ff */
[----:B------:R-:W-:Y:S07]  /*52a0*/  LEPC R20, `(.L_x_86) ;  /* 0x000000001014794e */ /* 0x000fee0000000000 */
[----:B---3-5:R-:W-:Y:S05]  /*52b0*/  CALL.ABS.NOINC R2 ;  /* 0x0000000002007343 */ /* 0x028fea0003c00000 */
.L_x_86:
[----:B------:R-:W-:Y:S01]  /*52c0*/  LOP3.LUT P0, RZ, R188, 0x1b0, RZ, 0xc0, !PT ;  /* 0x000001b0bcff7812 */ /* 0x000fe2000780c0ff */
[----:B------:R-:W-:Y:S11]  /*52d0*/  BSSY.RECONVERGENT B6, `(.L_x_87) ;  /* 0x0000013000067945 */ /* 0x000ff60003800200 */
[----:B------:R-:W-:Y:S01]  /*52e0*/  @!UPT UIADD3 URZ, UPT, UPT, URZ, URZ, URZ ;  /* 0x000000fffffff290 */ /* 0x000fe2000fffe0ff */
[----:B------:R-:W-:Y:S05]  /*52f0*/  @!P0 BRA `(.L_x_88) ;  /* 0x0000000000408947 */ /* 0x000fea0003800000 */
        /* <DEDUP_REMOVED lines=16> */
.L_x_88:
[----:B------:R-:W-:Y:S05]  /*5400*/  BSYNC.RECONVERGENT B6 ;  /* 0x0000000000067941 */ /* 0x000fea0003800200 */
.L_x_87:
[----:B------:R-:W-:Y:S01]  /*5410*/  ISETP.NE.U32.AND P4, PT, R166, RZ, PT ;  /* 0x000000ffa600720c */ /* 0x000fe20003f85070 */
[----:B------:R-:W-:Y:S01]  /*5420*/  UISETP.NE.AND UP2, UPT, UR50, URZ, UPT ;  /* 0x000000ff3200728c */ /* 0x000fe2000bf45270 */
[----:B------:R-:W-:Y:S01]  /*5430*/  ISETP.NE.U32.AND P2, PT, RZ, UR38, PT ;  /* 0x00000026ff007c0c */ /* 0x000fe2000bf45070 */
[----:B------:R-:W-:Y:S01]  /*5440*/  UISETP.NE.U32.AND UP1, UPT, UR44, URZ, UPT ;  /* 0x000000ff2c00728c */ /* 0x000fe2000bf25070 */
[----:B------:R-:W-:Y:S01]  /*5450*/  ISETP.NE.AND.EX P4, PT, R167, RZ, PT, P4 ;  /* 0x000000ffa700720c */ /* 0x000fe20003f85340 */
[----:B------:R-:W-:Y:S01]  /*5460*/  UPLOP3.LUT UP0, UPT, UPT, UPT, UPT, 0x40, 0x4 ;  /* 0x000000000004789c */ /* 0x000fe20003f0e870 */
[----:B------:R-:W-:Y:S01]  /*5470*/  ISETP.NE.AND.EX P2, PT, RZ, UR39, PT, P2 ;  /* 0x00000027ff007c0c */ /* 0x000fe2000bf45320 */
[----:B------:R-:W-:Y:S01]  /*5480*/  UISETP.NE.AND.EX UP1, UPT, UR45, URZ, UPT, UP1 ;  /* 0x000000ff2d00728c */ /* 0x000fe2000bf25310 */
[----:B------:R-:W-:Y:S04]  /*5490*/  PLOP3.LUT P1, PT, PT, PT, UP2, 0x80, 0x8 ;  /* 0x000000000008781c */ /* 0x000fe80003f2f028 */
[----:B------:R-:W-:Y:S06]  /*54a0*/  @UP2 UPLOP3.LUT UP0, UPT, UPT, UPT, UP1, 0x80, 0x8 ;  /* 0x000000000008289c */ /* 0x000fec0003f0f010 */
[----:B------:R-:W-:Y:S01]  /*54b0*/  PLOP3.LUT P0, PT, PT, PT, UP0, 0x80, 0x8 ;  /* 0x000000000008781c */ /* 0x000fe20003f0f008 */
[----:B------:R-:W-:Y:S01]  /*54c0*/  @!UPT UIADD3 URZ, UPT, UPT, URZ, URZ, URZ ;  /* 0x000000fffffff290 */ /* 0x000fe2000fffe0ff */
[----:B------:R-:W-:Y:S11]  /*54d0*/  BRA.U !UP1, `(.L_x_89) ;  /* 0x0000000109387547 */ /* 0x000ff6000b800000 */
[----:B------:R-:W-:Y:S01]  /*54e0*/  UISETP.NE.U32.AND UP0, UPT, UR38, URZ, UPT ;  /* 0x000000ff2600728c */ /* 0x000fe2000bf05070 */
[----:B------:R-:W-:Y:S02]  /*54f0*/  HFMA2 R0, -RZ, RZ, 0, 5.9604644775390625e-08 ;  /* 0x00000001ff007431 */ /* 0x000fe400000001ff */
[----:B------:R-:W-:Y:S01]  /*5500*/  IMAD.MOV.U32 R171, RZ, RZ, 0x1 ;  /* 0x00000001ffab7424 */ /* 0x000fe200078e00ff */
[----:B------:R-:W-:Y:S06]  /*5510*/  UISETP.NE.AND.EX UP0, UPT, UR39, URZ, UPT, UP0 ;  /* 0x000000ff2700728c */ /* 0x000fec000bf05300 */
[----:B------:R-:W-:Y:S05]  /*5520*/  PLOP3.LUT P3, PT, PT, PT, UP0, 0x80, 0x8 ;  /* 0x000000000008781c */ /* 0x000fea0003f6f008 */
[----:B------:R-:W1:Y:S01]  /*5530*/  @UP0 LDCU.64 UR6, c[0x0][0x888] ;  /* 0x00011100ff0607ac */ /* 0x000e620008000a00 */
[----:B------:R-:W-:Y:S07]  /*5540*/  @UP0 UIMAD UR4, UR36, UR44, URZ ;  /* 0x0000002c240402a4 */ /* 0x000fee000f8e02ff */
[----:B------:R-:W-:Y:S01]  /*5550*/  @!P3 PRMT R171, R0, 0x7610, R171 ;  /* 0x0000761000abb816 */ /* 0x000fe200000000ab */
[----:B-1----:R-:W-:Y:S03]  /*5560*/  @UP0 UIMAD.WIDE UR6, UR4, 0x4, UR6 ;  /* 0x00000004040608a5 */ /* 0x002fe6000f8e0206 */
[----:B------:R-:W1:Y:S03]  /*5570*/  @!UP0 LDCU UR4, c[0x0][0x880] ;  /* 0x00011000ff0487ac */ /* 0x000e660008000800 */
[----:B------:R-:W-:Y:S01]  /*5580*/  IMAD.U32 R2, RZ, RZ, UR6 ;  /* 0x00000006ff027e24 */ /* 0x000fe2000f8e00ff */
[----:B------:R-:W-:Y:S05]  /*5590*/  MOV R3, UR7 ;  /* 0x0000000700037c02 */ /* 0x000fea0008000f00 */
[----:B-----5:R2:W5:Y:S02]  /*55a0*/  @P3 LDG.E R81, desc[UR46][R2.64] ;  /* 0x0000002e02513981 */ /* 0x020564000c1e1900 */
[----:B-12---:R-:W-:Y:S02]  /*55b0*/  @!P3 IMAD.U32 R81, RZ, RZ, UR4 ;  /* 0x00000004ff51be24 */ /* 0x006fe4000f8e00ff */
.L_x_89:
[----:B------:R-:W-:Y:S05]  /*55c0*/  @!P4 BRA `(.L_x_90) ;  /* 0x000000000020c947 */ /* 0x000fea0003800000 */
[----:B------:R-:W-:Y:S04]  /*55d0*/  ISETP.NE.U32.AND P3, PT, R164, RZ, PT ;  /* 0x000000ffa400720c */ /* 0x000fe80003f65070 */
[----:B------:R-:W-:Y:S11]  /*55e0*/  ISETP.NE.AND.EX P3, PT, R165, RZ, PT, P3 ;  /* 0x000000ffa500720c */ /* 0x000ff60003f65330 */
[----:B------:R-:W-:Y:S02]  /*55f0*/  @!UPT UIADD3 URZ, UPT, UPT, URZ, URZ, URZ ;  /* 0x000000fffffff290 */ /* 0x000fe4000fffe0ff */
[----:B------:R-:W1:Y:S01]  /*5600*/  @P3 LDC.64 R2, c[0x0][0x8a8] ;  /* 0x00022a00ff023b82 */ /* 0x000e620000000a00 */
[----:B------:R-:W-:Y:S04]  /*5610*/  @P3 IMAD R0, R166, UR36, RZ ;  /* 0x00000024a6003c24 */ /* 0x000fe8000f8e02ff */
[----:B-1----:R-:W-:Y:S05]  /*5620*/  @P3 IMAD.WIDE R2, R0, 0x4, R2 ;  /* 0x0000000400023825 */ /* 0x002fea00078e0202 */
[----:B-----5:R1:W5:Y:S02]  /*5630*/  @P3 LDG.E R78, desc[UR46][R2.64] ;  /* 0x0000002e024e3981 */ /* 0x020364000c1e1900 */
[----:B-1----:R-:W2:Y:S02]  /*5640*/  @!P3 LDC R78, c[0x0][0x8a0] ;  /* 0x00022800ff4ebb82 */ /* 0x002ea40000000800 */
.L_x_90:
[----:B-----5:R-:W-:Y:S01]  /*5650*/  FSETP.NEU.AND P4, PT, R81, RZ, PT ;  /* 0x000000ff5100720b */ /* 0x020fe20003f8d000 */
[----:B------:R-:W-:Y:S01]  /*5660*/  BSSY B1, `(.L_x_91) ;  /* 0x0000047000017945 */ /* 0x000fe20003800000 */
[----:B------:R-:W-:Y:S01]  /*5670*/  SEL R5, RZ, 0xffffffff, P2 ;  /* 0xffffffffff057807 */ /* 0x000fe20001000000 */
[----:B------:R-:W-:Y:S01]  /*5680*/  IMAD.MOV.U32 R196, RZ, RZ, 0x1 ;  /* 0x00000001ffc47424 */ /* 0x000fe200078e00ff */
[----:B------:R-:W-:Y:S01]  /*5690*/  LOP3.LUT P3, RZ, R171, 0xff, RZ, 0xc0, !PT ;  /* 0x000000ffabff7812 */ /* 0x000fe2000786c0ff */
[C---:B------:R-:W-:Y:S01]  /*56a0*/  IMAD R80, R76.reuse, 0x100, R79 ;  /* 0x000001004c507824 */ /* 0x040fe200078e024f */
[----:B------:R-:W-:Y:S02]  /*56b0*/  @P1 SEL R0, RZ, 0xffffffff, P4 ;  /* 0xffffffffff001807 */ /* 0x000fe40002000000 */
[----:B------:R-:W-:Y:S02]  /*56c0*/  CS2R R162, SRZ ;  /* 0x0000000000a27805 */ /* 0x000fe4000001ff00 */
[----:B------:R-:W-:Y:S02]  /*56d0*/  LEA R3, R181, UR49, 0x3 ;  /* 0x00000031b5037c11 */ /* 0x000fe4000f8e18ff */
[----:B------:R-:W-:Y:S02]  /*56e0*/  CS2R R160, SRZ ;  /* 0x0000000000a07805 */ /* 0x000fe4000001ff00 */
[----:B------:R-:W-:Y:S02]  /*56f0*/  @P0 SEL R0, R5, R0, !P3 ;  /* 0x0000000005000207 */ /* 0x000fe40005800000 */
[----:B------:R-:W-:Y:S02]  /*5700*/  CS2R R158, SRZ ;  /* 0x00000000009e7805 */ /* 0x000fe4000001ff00 */
[----:B------:R-:W-:Y:S02]  /*5710*/  LEA R193, R76, UR49, 0x3 ;  /* 0x000000314cc17c11 */ /* 0x000fe4000f8e18ff */
[----:B------:R-:W-:Y:S02]  /*5720*/  CS2R R156, SRZ ;  /* 0x00000000009c7805 */ /* 0x000fe4000001ff00 */
[----:B------:R-:W-:Y:S02]  /*5730*/  @P1 LOP3.LUT R0, R0, 0x1, RZ, 0xc0, !PT ;  /* 0x0000000100001812 */ /* 0x000fe400078ec0ff */
[----:B------:R-:W-:Y:S02]  /*5740*/  CS2R R154, SRZ ;  /* 0x00000000009a7805 */ /* 0x000fe4000001ff00 */
[----:B------:R-:W-:Y:S02]  /*5750*/  SHF.L.U32 R2, R183, 0x1f, RZ ;  /* 0x0000001fb7027819 */ /* 0x000fe400000006ff */
[----:B------:R-:W-:Y:S02]  /*5760*/  CS2R R152, SRZ ;  /* 0x0000000000987805 */ /* 0x000fe4000001ff00 */
[----:B------:R-:W-:Y:S02]  /*5770*/  ISETP.NE.U32.OR P6, PT, R0, 0x1, !P1 ;  /* 0x000000010000780c */ /* 0x000fe40004fc5470 */
[----:B------:R-:W-:Y:S02]  /*5780*/  CS2R R150, SRZ ;  /* 0x0000000000967805 */ /* 0x000fe4000001ff00 */
[----:B------:R-:W-:Y:S02]  /*5790*/  PLOP3.LUT P2, PT, PT, PT, UP1, 0x80, 0x8 ;  /* 0x000000000008781c */ /* 0x000fe40003f4f018 */
[----:B------:R-:W-:Y:S02]  /*57a0*/  CS2R R148, SRZ ;  /* 0x0000000000947805 */ /* 0x000fe4000001ff00 */
[----:B------:R-:W-:Y:S02]  /*57b0*/  SEL R0, RZ, 0xffffffff, P4 ;  /* 0xffffffffff007807 */ /* 0x000fe40002000000 */
[----:B------:R-:W-:Y:S03]  /*57c0*/  P2R R198, PR, RZ, 0x40 ;  /* 0x00000040ffc67803 */ /* 0x000fe60000000000 */
[----:B------:R-:W-:Y:S04]  /*57d0*/  @P6 SHF.L.U32 R4, R180, 0x1f, RZ ;  /* 0x0000001fb4046819 */ /* 0x000fe800000006ff */
[----:B------:R-:W-:Y:S01]  /*57e0*/  @P2 SEL R0, R5, R0, !P3 ;  /* 0x0000000005002207 */ /* 0x000fe20005800000 */
[----:B------:R-:W1:Y:S03]  /*57f0*/  @P6 SYNCS.PHASECHK.TRANS64.TRYWAIT P1, [R3+URZ+0x70], R4 ;  /* 0x00007004030065a7 */ /* 0x000e6600080211ff */
[----:B------:R-:W-:Y:S04]  /*5800*/  LOP3.LUT R0, R0, 0x1, RZ, 0xc0, !PT ;  /* 0x0000000100007812 */ /* 0x000fe800078ec0ff */
[----:B------:R-:W-:Y:S04]  /*5810*/  ISETP.NE.U32.AND P5, PT, R0, 0x1, PT ;  /* 0x000000010000780c */ /* 0x000fe80003fa5070 */
[----:B------:R-:W-:Y:S01]  /*5820*/  P2R R197, PR, RZ, 0x20 ;  /* 0x00000020ffc57803 */ /* 0x000fe20000000000 */
[----:B------:R3:W4:Y:S01]  /*5830*/  SYNCS.PHASECHK.TRANS64.TRYWAIT P0, [R193+URZ+0xe0], R2 ;  /* 0x0000e002c10075a7 */ /* 0x00072200080011ff */
[----:B-1----:R-:W-:Y:S01]  /*5840*/  @P6 SEL R196, RZ, 0x1, !P1 ;  /* 0x00000001ffc46807 */ /* 0x002fe20004800000 */
[----:B---3--:R-:W-:Y:S06]  /*5850*/  @!P6 BRA `(.L_x_92) ;  /* 0x00000000009ce947 */ /* 0x008fec0003800000 */
[----:B------:R-:W-:Y:S01]  /*5860*/  @P5 IMAD R6, R181, 0x2000, R186 ;  /* 0x00002000b5065824 */ /* 0x000fe200078e02ba */
[----:B------:R-:W-:Y:S01]  /*5870*/  ISETP.NE.AND P1, PT, R196, RZ, PT ;  /* 0x000000ffc400720c */ /* 0x000fe20003f25270 */
[----:B------:R-:W-:Y:S01]  /*5880*/  BSSY B0, `(.L_x_93) ;  /* 0x0000010000007945 */ /* 0x000fe20003800000 */
[----:B------:R-:W-:Y:S01]  /*5890*/  CS2R R150, SRZ ;  /* 0x0000000000967805 */ /* 0x000fe2000001ff00 */
[--C-:B------:R-:W-:Y:S01]  /*58a0*/  @P5 IMAD R7, R187, -0x10, R6.reuse ;  /* 0xfffffff0bb075824 */ /* 0x100fe200078e0206 */
[----:B------:R-:W-:Y:S01]  /*58b0*/  CS2R R148, SRZ ;  /* 0x0000000000947805 */ /* 0x000fe2000001ff00 */
[----:B------:R-:W-:Y:S01]  /*58c0*/  @P5 IMAD R5, R185, -0x10, R6 ;  /* 0xfffffff0b9055824 */ /* 0x000fe200078e0206 */
[----:B------:R-:W-:Y:S01]  /*58d0*/  CS2R R158, SRZ ;  /* 0x00000000009e7805 */ /* 0x000fe2000001ff00 */
[----:B------:R-:W-:Y:S01]  /*58e0*/  @P5 IMAD R4, R184, 0x10, R7 ;  /* 0x00000010b8045824 */ /* 0x000fe200078e0207 */
[----:B------:R-:W-:Y:S02]  /*58f0*/  CS2R R156, SRZ ;  /* 0x00000000009c7805 */ /* 0x000fe4000001ff00 */
[----:B------:R-:W-:Y:S02]  /*5900*/  CS2R R154, SRZ ;  /* 0x00000000009a7805 */ /* 0x000fe4000001ff00 */
[----:B------:R-:W-:Y:S02]  /*5910*/  CS2R R152, SRZ ;  /* 0x0000000000987805 */ /* 0x000fe4000001ff00 */
[----:B------:R-:W-:Y:S02]  /*5920*/  CS2R R162, SRZ ;  /* 0x0000000000a27805 */ /* 0x000fe4000001ff00 */
[----:B------:R-:W-:Y:S01]  /*5930*/  CS2R R160, SRZ ;  /* 0x0000000000a07805 */ /* 0x000fe2000001ff00 */
[----:B------:R-:W-:Y:S06]  /*5940*/  @P1 BRA `(.L_x_94) ;  /* 0x00000000000c1947 */ /* 0x000fec0003800000 */
[----:B------:R-:W-:Y:S04]  /*5950*/  SHF.L.U32 R0, R180, 0x1f, RZ ;  /* 0x0000001fb4007819 */ /* 0x000fe800000006ff */
[----:B------:R-:W1:Y:S02]  /*5960*/  SYNCS.PHASECHK.TRANS64.TRYWAIT P1, [R3+URZ+0x70], R0 ;  /* 0x00007000030075a7 */ /* 0x000e6400080211ff */
[----:B-1----:R-:W-:Y:S05]  /*5970*/  @!P1 BRA `(.L_x_95) ;  /* 0x00000060007c9947 */ /* 0x002fea0003800000 */
.L_x_94:
[----:B------:R-:W-:Y:S05]  /*5980*/  BSYNC B0 ;  /* 0x0000000000007941 */ /* 0x000fea0003800000 */
.L_x_93:
[----:B------:R-:W-:Y:S01]  /*5990*/  ISETP.NE.AND P1, PT, R197, RZ, PT ;  /* 0x000000ffc500720c */ /* 0x000fe20003f25270 */
[----:B-1----:R-:W-:Y:S02]  /*59a0*/  VIADD R3, R3, 0x90 ;  /* 0x0000009003037836 */ /* 0x002fe40000000000 */
[----:B------:R-:W-:Y:S02]  /*59b0*/  IMAD.U32 R0, RZ, RZ, UR37 ;  /* 0x00000025ff007e24 */ /* 0x000fe4000f8e00ff */
[----:B------:R-:W-:Y:S03]  /*59c0*/  VIADD R181, R181, 0x1 ;  /* 0x00000001b5b57836 */ /* 0x000fe60000000000 */
[----:B------:R-:W-:Y:S05]  /*59d0*/  PRMT R0, R0, 0x654, R3 ;  /* 0x0000065400007816 */ /* 0x000fea0000000003 */
[----:B------:R1:W3:Y:S04]  /*59e0*/  @P1 LDS.128 R148, [R6] ;  /* 0x0000000006941984 */ /* 0x0002e80000000c00 */
[----:B------:R1:W1:Y:S04]  /*59f0*/  @P1 LDS.128 R156, [R5+0x20] ;  /* 0x00002000059c1984 */ /* 0x0002680000000c00 */
[----:B------:R1:W1:Y:S04]  /*5a00*/  @P1 LDS.128 R152, [R7+0x10] ;  /* 0x0000100007981984 */ /* 0x0002680000000c00 */
[----:B------:R1:W1:Y:S01]  /*5a10*/  @P1 LDS.128 R160, [R4+0x10] ;  /* 0x0000100004a01984 */ /* 0x0002620000000c00 */
[C---:B------:R-:W-:Y:S01]  /*5a20*/  ISETP.NE.AND P1, PT, R181.reuse, 0x4, PT ;  /* 0x00000004b500780c */ /* 0x040fe20003f25270 */
[----:B------:R-:W-:Y:S01]  /*5a30*/  @!PT LDS RZ, [RZ] ;  /* 0x00000000fffff984 */ /* 0x000fe20000000800 */
[----:B------:R-:W-:Y:S01]  /*5a40*/  @!PT LDS RZ, [RZ] ;  /* 0x00000000fffff984 */ /* 0x000fe20000000800 */
[----:B------:R-:W-:Y:S01]  /*5a50*/  @!PT LDS RZ, [RZ] ;  /* 0x00000000fffff984 */ /* 0x000fe20000000800 */
[----:B------:R-:W-:Y:S01]  /*5a60*/  @!PT LDS RZ, [RZ] ;  /* 0x00000000fffff984 */ /* 0x000fe20000000800 */
[----:B------:R5:W-:Y:S06]  /*5a70*/  MEMBAR.ALL.CTA ;  /* 0x0000000000007992 */ /* 0x000bec0000008000 */
[----:B-----5:R-:W5:Y:S01]  /*5a80*/  FENCE.VIEW.ASYNC.S ;  /* 0x00000000000073c6 */ /* 0x020f620000000000 */
[----:B------:R-:W-:Y:S02]  /*5a90*/  SEL R3, RZ, 0x1, P1 ;  /* 0x00000001ff037807 */ /* 0x000fe40000800000 */
[----:B------:R-:W-:Y:S02]  /*5aa0*/  SEL R181, R181, RZ, P1 ;  /* 0x000000ffb5b57207 */ /* 0x000fe40000800000 */
[----:B------:R-:W-:Y:S01]  /*5ab0*/  LOP3.LUT R180, R180, R3, RZ, 0x3c, !PT ;  /* 0x00000003b4b47212 */ /* 0x000fe200078e3cff */
[----:B-----5:R1:W-:Y:S06]  /*5ac0*/  SYNCS.ARRIVE.TRANS64.RED.A1T0 RZ, [R0+URZ], RZ ;  /* 0x000000ff00ff79a7 */ /* 0x0203ec00081004ff */
.L_x_92:
[----:B------:R-:W-:Y:S05]  /*5ad0*/  BSYNC B1 ;  /* 0x0000000000017941 */ /* 0x000fea0003800000 */
.L_x_91:
[----:B-1----:R-:W-:Y:S04]  /*5ae0*/  SHF.R.U32.HI R0, RZ, 0x15, R80 ;  /* 0x00000015ff007819 */ /* 0x002fe80000011650 */
[----:B------:R-:W-:Y:S01]  /*5af0*/  LOP3.LUT P1, RZ, R0, 0x3, R173, 0x48, !PT ;  /* 0x0000000300ff7812 */ /* 0x000fe200078248ad */
[----:B------:R-:W-:Y:S01]  /*5b00*/  @!UPT UIADD3 URZ, UPT, UPT, URZ, URZ, URZ ;  /* 0x000000fffffff290 */ /* 0x000fe2000fffe0ff */
[----:B----4-:R-:W-:Y:S11]  /*5b10*/  @P0 BRA `(.L_x_96) ;  /* 0x0000000000080947 */ /* 0x010ff60003800000 */
[----:B------:R-:W1:Y:S02]  /*5b20*/  SYNCS.PHASECHK.TRANS64.TRYWAIT P0, [R193+URZ+0xe0], R2 ;  /* 0x0000e002c10075a7 */ /* 0x000e6400080011ff */
[----:B-1----:R-:W-:Y:S05]  /*5b30*/  @!P0 BRA `(.L_x_97) ;  /* 0x0000006000208947 */ /* 0x002fea0003800000 */
.L_x_96:
[----:B------:R-:W-:Y:S04]  /*5b40*/  BSSY.RECONVERGENT B6, `(.L_x_98) ;  /* 0x0000012000067945 */ /* 0x000fe80003800200 */
[----:B------:R-:W-:Y:S05]  /*5b50*/  @!P1 BRA `(.L_x_99) ;  /* 0x0000000000409947 */ /* 0x000fea0003800000 */
[----:B------:R-:W4:Y:S01]  /*5b60*/  LDCU.64 UR8, c[0x4][0x78] ;  /* 0x01000f00ff0877ac */ /* 0x000f220008000a00 */
[----:B------:R-:W-:Y:S01]  /*5b70*/  MOV R3, 0x0 ;  /* 0x0000000000037802 */ /* 0x000fe20000000f00 */
[----:B------:R-:W-:Y:S02]  /*5b80*/  HFMA2 R12, -RZ, RZ, 0, 5.9604644775390625e-08 ;  /* 0x00000001ff0c7431 */ /* 0x000fe400000001ff */
[----:B------:R-:W-:Y:S02]  /*5b90*/  IMAD.MOV.U32 R8, RZ, RZ, 0x192 ;  /* 0x00000192ff087424 */ /* 0x000fe400078e00ff */
[----:B------:R-:W-:Y:S01]  /*5ba0*/  IMAD.MOV.U32 R13, RZ, RZ, RZ ;  /* 0x000000ffff0d7224 */ /* 0x000fe200078e00ff */
[----:B------:R-:W5:Y:S01]  /*5bb0*/  LDCU.64 UR6, c[0x4][0x80] ;  /* 0x01001000ff0677ac */ /* 0x000f620008000a00 */
[----:B-1----:R-:W1:Y:S01]  /*5bc0*/  LDC.64 R2, c[0x4][R3] ;  /* 0x0100000003027b82 */ /* 0x002e620000000a00 */
[----:B------:R-:W2:Y:S01]  /*5bd0*/  LDCU.64 UR4, c[0x4][0x18] ;  /* 0x01000300ff0477ac */ /* 0x000ea20008000a00 */
[----:B----4-:R-:W-:Y:S01]  /*5be0*/  MOV R5, UR9 ;  /* 0x0000000900057c02 */ /* 0x010fe20008000f00 */
[----:B------:R-:W-:Y:S01]  /*5bf0*/  IMAD.U32 R4, RZ, RZ, UR8 ;  /* 0x00000008ff047e24 */ /* 0x000fe2000f8e00ff */
[----:B-----5:R-:W-:Y:S01]  /*5c00*/  MOV R7, UR7 ;  /* 0x0000000700077c02 */ /* 0x020fe20008000f00 */
[----:B------:R-:W-:Y:S01]  /*5c10*/  IMAD.U32 R6, RZ, RZ, UR6 ;  /* 0x00000006ff067e24 */ /* 0x000fe2000f8e00ff */
[----:B--2---:R-:W-:Y:S01]  /*5c20*/  MOV R11, UR5 ;  /* 0x00000005000b7c02 */ /* 0x004fe20008000f00 */
[----:B------:R-:W-:Y:S02]  /*5c30*/  IMAD.U32 R10, RZ, RZ, UR4 ;  /* 0x00000004ff0a7e24 */ /* 0x000fe4000f8e00ff */
[----:B------:R-:W-:Y:S07]  /*5c40*/  LEPC R20, `(.L_x_99) ;  /* 0x000000001014794e */ /* 0x000fee0000000000 */
[----:B-1-3--:R-:W-:Y:S05]  /*5c50*/  CALL.ABS.NOINC R2 ;  /* 0x0000000002007343 */ /* 0x00afea0003c00000 */
.L_x_99:
[----:B------:R-:W-:Y:S05]  /*5c60*/  BSYNC.RECONVERGENT B6 ;  /* 0x0000000000067941 */ /* 0x000fea0003800200 */
.L_x_98:
[-C--:B---3--:R-:W-:Y:S01]  /*5c70*/  F2FP.F16.E4M3.UNPACK_B R83, R148.reuse ;  /* 0x00000094ff53723e */ /* 0x088fe200020006ff */
[----:B------:R-:W-:Y:S05]  /*5c80*/  WARPSYNC.ALL ;  /* 0x0000000000007948 */ /* 0x000fea0003800000 */
[----:B------:R-:W-:Y:S01]  /*5c90*/  R2UR UR4, R80 ;  /* 0x00000000500472ca */ /* 0x000fe200000e0000 */
[--C-:B------:R-:W-:Y:S01]  /*5ca0*/  HADD2.F32 R82, -RZ, R83.reuse.H0_H0 ;  /* 0x20000053ff527230 */ /* 0x100fe20000004100 */
[----:B------:R-:W-:Y:S01]  /*5cb0*/  F2FP.F16.E4M3.UNPACK_B R85, R148.H1 ;  /* 0x00000094ff55723e */ /* 0x000fe200030006ff */
[----:B------:R-:W-:Y:S01]  /*5cc0*/  HADD2.F32 R83, -RZ, R83.H1_H1 ;  /* 0x30000053ff537230 */ /* 0x000fe20000004100 */
[-C--:B------:R-:W-:Y:S01]  /*5cd0*/  F2FP.F16.E4M3.UNPACK_B R87, R149.reuse ;  /* 0x00000095ff57723e */ /* 0x080fe200020006ff */
[----:B------:R-:W-:Y:S01]  /*5ce0*/  BSSY.RECONVERGENT B0, `(.L_x_100) ;  /* 0x000011d000007945 */ /* 0x000fe20003800200 */
[----:B------:R-:W-:Y:S01]  /*5cf0*/  F2FP.F16.E4M3.UNPACK_B R89, R149.H1 ;  /* 0x00000095ff59723e */ /* 0x000fe200030006ff */
[----:B------:R-:W-:Y:S01]  /*5d00*/  HADD2.F32 R84, -RZ, R85.H0_H0 ;  /* 0x20000055ff547230 */ /* 0x000fe20000004100 */
[-C--:B------:R-:W-:Y:S01]  /*5d10*/  F2FP.F16.E4M3.UNPACK_B R91, R150.reuse ;  /* 0x00000096ff5b723e */ /* 0x080fe200020006ff */
[----:B------:R-:W-:Y:S01]  /*5d20*/  HADD2.F32 R88, -RZ, R87.H1_H1 ;  /* 0x30000057ff587230 */ /* 0x000fe20000004100 */
[----:B------:R-:W-:Y:S01]  /*5d30*/  F2FP.F16.E4M3.UNPACK_B R93, R150.H1 ;  /* 0x00000096ff5d723e */ /* 0x000fe200030006ff */
[----:B------:R-:W-:Y:S01]  /*5d40*/  HADD2.F32 R86, -RZ, R85.H1_H1 ;  /* 0x30000055ff567230 */ /* 0x000fe20000004100 */
[-C--:B------:R-:W-:Y:S01]  /*5d50*/  F2FP.F16.E4M3.UNPACK_B R95, R151.reuse ;  /* 0x00000097ff5f723e */ /* 0x080fe200020006ff */
[----:B------:R-:W2:Y:S01]  /*5d60*/  LDTM.x64 R4, tmem[UR4] ;  /* 0x00000004000479ee */ /* 0x000ea20008340000 */
[----:B------:R-:W-:Y:S01]  /*5d70*/  F2FP.F16.E4M3.UNPACK_B R97, R151.H1 ;  /* 0x00000097ff61723e */ /* 0x000fe200030006ff */
[----:B------:R-:W-:Y:S01]  /*5d80*/  HADD2.F32 R85, -RZ, R87.H0_H0 ;  /* 0x20000057ff557230 */ /* 0x000fe20000004100 */
[-C--:B------:R-:W-:Y:S01]  /*5d90*/  F2FP.F16.E4M3.UNPACK_B R99, R152.reuse ;  /* 0x00000098ff63723e */ /* 0x080fe200020006ff */
[----:B------:R-:W-:Y:S01]  /*5da0*/  HADD2.F32 R87, -RZ, R89.H0_H0 ;  /* 0x20000059ff577230 */ /* 0x000fe20000004100 */
[----:B------:R-:W-:Y:S01]  /*5db0*/  F2FP.F16.E4M3.UNPACK_B R101, R152.H1 ;  /* 0x00000098ff65723e */ /* 0x000fe200030006ff */
[----:B------:R-:W-:Y:S01]  /*5dc0*/  HADD2.F32 R92, -RZ, R91.H1_H1 ;  /* 0x3000005bff5c7230 */ /* 0x000fe20000004100 */
[----:B------:R-:W-:Y:S01]  /*5dd0*/  SHF.L.U32 R199, R176, 0x4, RZ ;  /* 0x00000004b0c77819 */ /* 0x000fe200000006ff */
[----:B------:R-:W-:Y:S01]  /*5de0*/  HADD2.F32 R96, -RZ, R95.H1_H1 ;  /* 0x3000005fff607230 */ /* 0x000fe20000004100 */
[----:B------:R-:W-:Y:S01]  /*5df0*/  SHF.L.U32 R207, R175, 0x4, RZ ;  /* 0x00000004afcf7819 */ /* 0x000fe200000006ff */
[----:B------:R-:W-:Y:S01]  /*5e00*/  HADD2.F32 R100, -RZ, R99.H1_H1 ;  /* 0x30000063ff647230 */ /* 0x000fe20000004100 */
[----:B------:R-:W-:Y:S01]  /*5e10*/  IADD3 R192, PT, PT, R186, R199, RZ ;  /* 0x000000c7bac07210 */ /* 0x000fe20007ffe0ff */
[----:B------:R-:W-:Y:S01]  /*5e20*/  HADD2.F32 R90, -RZ, R89.H1_H1 ;  /* 0x30000059ff5a7230 */ /* 0x000fe20000004100 */
[----:B------:R-:W-:Y:S01]  /*5e30*/  SHF.L.U32 R205, R184, 0x4, RZ ;  /* 0x00000004b8cd7819 */ /* 0x000fe200000006ff */
[----:B------:R-:W-:Y:S01]  /*5e40*/  HADD2.F32 R89, -RZ, R91.H0_H0 ;  /* 0x2000005bff597230 */ /* 0x000fe20000004100 */
[-C--:B------:R-:W-:Y:S01]  /*5e50*/  F2FP.F16.E4M3.UNPACK_B R103, R153.reuse ;  /* 0x00000099ff67723e */ /* 0x080fe200020006ff */
[--C-:B------:R-:W-:Y:S01]  /*5e60*/  HADD2.F32 R91, -RZ, R93.reuse.H0_H0 ;  /* 0x2000005dff5b7230 */ /* 0x100fe20000004100 */
[----:B------:R-:W-:Y:S01]  /*5e70*/  IADD3 R194, PT, PT, R205, R192, RZ ;  /* 0x000000c0cdc27210 */ /* 0x000fe20007ffe0ff */
[----:B------:R-:W-:Y:S01]  /*5e80*/  HADD2.F32 R94, -RZ, R93.H1_H1 ;  /* 0x3000005dff5e7230 */ /* 0x000fe20000004100 */
[----:B------:R-:W-:Y:S01]  /*5e90*/  F2FP.F16.E4M3.UNPACK_B R105, R153.H1 ;  /* 0x00000099ff69723e */ /* 0x000fe200030006ff */
[----:B------:R-:W-:Y:S01]  /*5ea0*/  HADD2.F32 R93, -RZ, R95.H0_H0 ;  /* 0x2000005fff5d7230 */ /* 0x000fe20000004100 */
[-C--:B------:R-:W-:Y:S01]  /*5eb0*/  F2FP.F16.E4M3.UNPACK_B R107, R154.reuse ;  /* 0x0000009aff6b723e */ /* 0x080fe200020006ff */
[----:B------:R-:W-:Y:S01]  /*5ec0*/  HADD2.F32 R104, -RZ, R103.H1_H1 ;  /* 0x30000067ff687230 */ /* 0x000fe20000004100 */
[----:B------:R-:W-:Y:S01]  /*5ed0*/  F2FP.F16.E4M3.UNPACK_B R109, R154.H1 ;  /* 0x0000009aff6d723e */ /* 0x000fe200030006ff */
[C---:B--2---:R-:W-:Y:S01]  /*5ee0*/  FMUL R0, R78.reuse, R4 ;  /* 0x000000044e007220 */ /* 0x044fe20000400000 */
[C---:B-1----:R-:W-:Y:S01]  /*5ef0*/  FMUL R2, R78.reuse, R5 ;  /* 0x000000054e027220 */ /* 0x042fe20000400000 */
[C---:B------:R-:W-:Y:S01]  /*5f00*/  FMUL R4, R78.reuse, R8 ;  /* 0x000000084e047220 */ /* 0x040fe20000400000 */
[C---:B------:R-:W-:Y:S01]  /*5f10*/  FMUL R5, R78.reuse, R9 ;  /* 0x000000094e057220 */ /* 0x040fe20000400000 */
[C---:B------:R-:W-:Y:S01]  /*5f20*/  FFMA R0, R81.reuse, R82, R0 ;  /* 0x0000005251007223 */ /* 0x040fe20000000000 */
[C---:B------:R-:W-:Y:S01]  /*5f30*/  FFMA R2, R81.reuse, R83, R2 ;  /* 0x0000005351027223 */ /* 0x040fe20000000002 */
[C---:B------:R-:W-:Y:S01]  /*5f40*/  FMUL R8, R78.reuse, R12 ;  /* 0x0000000c4e087220 */ /* 0x040fe20000400000 */
[C---:B------:R-:W-:Y:S01]  /*5f50*/  FMUL R9, R78.reuse, R13 ;  /* 0x0000000d4e097220 */ /* 0x040fe20000400000 */
[C---:B------:R-:W-:Y:S01]  /*5f60*/  FMUL R12, R78.reuse, R16 ;  /* 0x000000104e0c7220 */ /* 0x040fe20000400000 */
[C---:B------:R-:W-:Y:S01]  /*5f70*/  FMUL R13, R78.reuse, R17 ;  /* 0x000000114e0d7220 */ /* 0x040fe20000400000 */
[C---:B------:R-:W-:Y:S01]  /*5f80*/  FMUL R16, R78.reuse, R20 ;  /* 0x000000144e107220 */ /* 0x040fe20000400000 */
[C---:B------:R-:W-:Y:S01]  /*5f90*/  FMUL R17, R78.reuse, R21 ;  /* 0x000000154e117220 */ /* 0x040fe20000400000 */
[C---:B------:R-:W-:Y:S01]  /*5fa0*/  FMUL R20, R78.reuse, R24 ;  /* 0x000000184e147220 */ /* 0x040fe20000400000 */
[C---:B------:R-:W-:Y:S01]  /*5fb0*/  FMUL R21, R78.reuse, R25 ;  /* 0x000000194e157220 */ /* 0x040fe20000400000 */
[----:B------:R-:W-:Y:S02]  /*5fc0*/  HADD2.F32 R108, -RZ, R107.H1_H1 ;  /* 0x3000006bff6c7230 */ /* 0x000fe40000004100 */
[C---:B------:R-:W-:Y:S01]  /*5fd0*/  FMUL R24, R78.reuse, R28 ;  /* 0x0000001c4e187220 */ /* 0x040fe20000400000 */
[C---:B------:R-:W-:Y:S01]  /*5fe0*/  FMUL R25, R78.reuse, R29 ;  /* 0x0000001d4e197220 */ /* 0x040fe20000400000 */
[C---:B------:R-:W-:Y:S01]  /*5ff0*/  FMUL R28, R78.reuse, R32 ;  /* 0x000000204e1c7220 */ /* 0x040fe20000400000 */
[C---:B------:R-:W-:Y:S01]  /*6000*/  FMUL R29, R78.reuse, R33 ;  /* 0x000000214e1d7220 */ /* 0x040fe20000400000 */
[C---:B------:R-:W-:Y:S01]  /*6010*/  FMUL R32, R78.reuse, R36 ;  /* 0x000000244e207220 */ /* 0x040fe20000400000 */
[----:B------:R-:W-:Y:S01]  /*6020*/  F2FP.F16.E4M3.UNPACK_B R111, R155 ;  /* 0x0000009bff6f723e */ /* 0x000fe200020006ff */
[C---:B------:R-:W-:Y:S01]  /*6030*/  FMUL R33, R78.reuse, R37 ;  /* 0x000000254e217220 */ /* 0x040fe20000400000 */
[C---:B------:R-:W-:Y:S01]  /*6040*/  FMUL R36, R78.reuse, R40 ;  /* 0x000000284e247220 */ /* 0x040fe20000400000 */
[----:B------:R-:W-:Y:S01]  /*6050*/  F2FP.F16.E4M3.UNPACK_B R113, R155.H1 ;  /* 0x0000009bff71723e */ /* 0x000fe200030006ff */
[C---:B------:R-:W-:Y:S01]  /*6060*/  FMUL R37, R78.reuse, R41 ;  /* 0x000000294e257220 */ /* 0x040fe20000400000 */
[----:B------:R-:W-:Y:S02]  /*6070*/  HADD2.F32 R112, -RZ, R111.H1_H1 ;  /* 0x3000006fff707230 */ /* 0x000fe40000004100 */
        /* <DEDUP_REMOVED lines=26> */
[C---:B------:R-:W-:Y:S01]  /*6220*/  FFMA R3, R81.reuse, R84, R3 ;  /* 0x0000005451037223 */ /* 0x040fe20000000003 */
[C---:B------:R-:W-:Y:S01]  /*6230*/  FFMA R7, R81.reuse, R86, R7 ;  /* 0x0000005651077223 */ /* 0x040fe20000000007 */
[----:B------:R-:W-:Y:S01]  /*6240*/  F2FP.F16.E4M3.UNPACK_B R131, R160 ;  /* 0x000000a0ff83723e */ /* 0x000fe200020006ff */
[C---:B------:R-:W-:Y:S01]  /*6250*/  FFMA R4, R81.reuse, R85, R4 ;  /* 0x0000005551047223 */ /* 0x040fe20000000004 */
[C---:B------:R-:W-:Y:S01]  /*6260*/  FFMA R5, R81.reuse, R88, R5 ;  /* 0x0000005851057223 */ /* 0x040fe20000000005 */
[----:B------:R-:W-:Y:S01]  /*6270*/  F2FP.F16.E4M3.UNPACK_B R133, R160.H1 ;  /* 0x000000a0ff85723e */ /* 0x000fe200030006ff */
[----:B------:R-:W-:Y:S01]  /*6280*/  FFMA R6, R81, R87, R6 ;  /* 0x0000005751067223 */ /* 0x000fe20000000006 */
[----:B------:R-:W-:Y:S01]  /*6290*/  F2FP.SATFINITE.E4M3.F32.PACK_AB_MERGE_C R195, R7, R3, RZ ;  /* 0x0000000307c3723e */ /* 0x000fe200048070ff */
[----:B------:R-:W-:Y:S02]  /*62a0*/  HADD2.F32 R128, -RZ, R127.H1_H1 ;  /* 0x3000007fff807230 */ /* 0x000fe40000004100 */
[----:B------:R-:W-:Y:S01]  /*62b0*/  FMUL R11, R78, R11 ;  /* 0x0000000b4e0b7220 */ /* 0x000fe20000400000 */
[----:B------:R-:W-:Y:S01]  /*62c0*/  HADD2.F32 R132, -RZ, R131.H1_H1 ;  /* 0x30000083ff847230 */ /* 0x000fe20000004100 */
[----:B------:R-:W-:Y:S01]  /*62d0*/  F2FP.SATFINITE.E4M3.F32.PACK_AB_MERGE_C R200, R2, R0, R195 ;  /* 0x0000000002c8723e */ /* 0x000fe200048070c3 */
[----:B------:R-:W-:Y:S01]  /*62e0*/  FMUL R10, R78, R14 ;  /* 0x0000000e4e0a7220 */ /* 0x000fe20000400000 */
[----:B------:R-:W-:Y:S01]  /*62f0*/  IADD3 R195, PT, PT, R186, R207, RZ ;  /* 0x000000cfbac37210 */ /* 0x000fe20007ffe0ff */
[C---:B------:R-:W-:Y:S01]  /*6300*/  FFMA R11, R81.reuse, R90, R11 ;  /* 0x0000005a510b7223 */ /* 0x040fe2000000000b */
[C---:B------:R-:W-:Y:S01]  /*6310*/  FFMA R8, R81.reuse, R89, R8 ;  /* 0x0000005951087223 */ /* 0x040fe20000000008 */
[C---:B------:R-:W-:Y:S01]  /*6320*/  FFMA R9, R81.reuse, R92, R9 ;  /* 0x0000005c51097223 */ /* 0x040fe20000000009 */
[--C-:B------:R-:W-:Y:S02]  /*6330*/  HADD2.F32 R95, -RZ, R97.reuse.H0_H0 ;  /* 0x20000061ff5f7230 */ /* 0x100fe40000004100 */
[----:B------:R-:W-:Y:S01]  /*6340*/  FFMA R10, R81, R91, R10 ;  /* 0x0000005b510a7223 */ /* 0x000fe2000000000a */
[----:B------:R-:W-:Y:S01]  /*6350*/  F2FP.SATFINITE.E4M3.F32.PACK_AB_MERGE_C R201, R11, R6, RZ ;  /* 0x000000060bc9723e */ /* 0x000fe200048070ff */
[C---:B------:R-:W-:Y:S01]  /*6360*/  FMUL R15, R78.reuse, R15 ;  /* 0x0000000f4e0f7220 */ /* 0x040fe20000400000 */
[----:B------:R-:W-:Y:S02]  /*6370*/  HADD2.F32 R98, -RZ, R97.H1_H1 ;  /* 0x30000061ff627230 */ /* 0x000fe40000004100 */
[C---:B------:R-:W-:Y:S01]  /*6380*/  FMUL R14, R78.reuse, R18 ;  /* 0x000000124e0e7220 */ /* 0x040fe20000400000 */
[----:B------:R-:W-:Y:S01]  /*6390*/  F2FP.SATFINITE.E4M3.F32.PACK_AB_MERGE_C R201, R5, R4, R201 ;  /* 0x0000000405c9723e */ /* 0x000fe200048070c9 */
[----:B------:R-:W-:Y:S02]  /*63a0*/  HADD2.F32 R97, -RZ, R99.H0_H0 ;  /* 0x20000063ff617230 */ /* 0x000fe40000004100 */
[C---:B------:R-:W-:Y:S01]  /*63b0*/  FFMA R15, R81.reuse, R94, R15 ;  /* 0x0000005e510f7223 */ /* 0x040fe2000000000f */
[C---:B------:R-:W-:Y:S01]  /*63c0*/  FFMA R12, R81.reuse, R93, R12 ;  /* 0x0000005d510c7223 */ /* 0x040fe2000000000c */
[----:B------:R-:W-:Y:S01]  /*63d0*/  FFMA R13, R81, R96, R13 ;  /* 0x00000060510d7223 */ /* 0x000fe2000000000d */
[----:B------:R-:W-:Y:S01]  /*63e0*/  F2FP.F16.E4M3.UNPACK_B R135, R161 ;  /* 0x000000a1ff87723e */ /* 0x000fe200020006ff */
[--C-:B------:R-:W-:Y:S01]  /*63f0*/  HADD2.F32 R99, -RZ, R101.reuse.H0_H0 ;  /* 0x20000065ff637230 */ /* 0x100fe20000004100 */
[----:B------:R-:W-:Y:S01]  /*6400*/  F2FP.SATFINITE.E4M3.F32.PACK_AB_MERGE_C R202, R15, R10, RZ ;  /* 0x0000000a0fca723e */ /* 0x000fe200048070ff */
[----:B------:R-:W-:Y:S01]  /*6410*/  FFMA R14, R81, R95, R14 ;  /* 0x0000005f510e7223 */ /* 0x000fe2000000000e */
[C---:B------:R-:W-:Y:S01]  /*6420*/  FMUL R19, R78.reuse, R19 ;  /* 0x000000134e137220 */ /* 0x040fe20000400000 */
[----:B------:R-:W-:Y:S01]  /*6430*/  HADD2.F32 R102, -RZ, R101.H1_H1 ;  /* 0x30000065ff667230 */ /* 0x000fe20000004100 */
[----:B------:R-:W-:Y:S01]  /*6440*/  F2FP.SATFINITE.E4M3.F32.PACK_AB_MERGE_C R202, R9, R8, R202 ;  /* 0x0000000809ca723e */ /* 0x000fe200048070ca */
[----:B------:R-:W-:Y:S02]  /*6450*/  HADD2.F32 R101, -RZ, R103.H0_H0 ;  /* 0x20000067ff657230 */ /* 0x000fe40000004100 */
[C---:B------:R-:W-:Y:S01]  /*6460*/  FFMA R19, R81.reuse, R98, R19 ;  /* 0x0000006251137223 */ /* 0x040fe20000000013 */
[C---:B------:R-:W-:Y:S01]  /*6470*/  FFMA R16, R81.reuse, R97, R16 ;  /* 0x0000006151107223 */ /* 0x040fe20000000010 */
[----:B------:R-:W-:Y:S01]  /*6480*/  FFMA R17, R81, R100, R17 ;  /* 0x0000006451117223 */ /* 0x000fe20000000011 */
[----:B------:R-:W-:Y:S02]  /*6490*/  HADD2.F32 R136, -RZ, R135.H1_H1 ;  /* 0x30000087ff887230 */ /* 0x000fe40000004100 */
[C---:B------:R-:W-:Y:S01]  /*64a0*/  FMUL R18, R78.reuse, R22 ;  /* 0x000000164e127220 */ /* 0x040fe20000400000 */
[----:B------:R-:W-:Y:S01]  /*64b0*/  F2FP.F16.E4M3.UNPACK_B R137, R161.H1 ;  /* 0x000000a1ff89723e */ /* 0x000fe200030006ff */
[C---:B------:R-:W-:Y:S01]  /*64c0*/  FMUL R23, R78.reuse, R23 ;  /* 0x000000174e177220 */ /* 0x040fe20000400000 */
[--C-:B------:R-:W-:Y:S01]  /*64d0*/  HADD2.F32 R103, -RZ, R105.reuse.H0_H0 ;  /* 0x20000069ff677230 */ /* 0x100fe20000004100 */
[----:B------:R-:W-:Y:S01]  /*64e0*/  F2FP.SATFINITE.E4M3.F32.PACK_AB_MERGE_C R203, R19, R14, RZ ;  /* 0x0000000e13cb723e */ /* 0x000fe200048070ff */
[C---:B------:R-:W-:Y:S01]  /*64f0*/  FFMA R18, R81.reuse, R99, R18 ;  /* 0x0000006351127223 */ /* 0x040fe20000000012 */
[C---:B------:R-:W-:Y:S01]  /*6500*/  FFMA R23, R81.reuse, R102, R23 ;  /* 0x0000006651177223 */ /* 0x040fe20000000017 */
[----:B------:R-:W-:Y:S01]  /*6510*/  FFMA R20, R81, R101, R20 ;  /* 0x0000006551147223 */ /* 0x000fe20000000014 */
[----:B------:R-:W-:Y:S01]  /*6520*/  F2FP.F16.E4M3.UNPACK_B R139, R162 ;  /* 0x000000a2ff8b723e */ /* 0x000fe200020006ff */
[----:B------:R-:W-:Y:S01]  /*6530*/  HADD2.F32 R106, -RZ, R105.H1_H1 ;  /* 0x30000069ff6a7230 */ /* 0x000fe20000004100 */
[----:B------:R-:W-:Y:S01]  /*6540*/  F2FP.SATFINITE.E4M3.F32.PACK_AB_MERGE_C R203, R13, R12, R203 ;  /* 0x0000000c0dcb723e */ /* 0x000fe200048070cb */
[----:B------:R-:W-:Y:S01]  /*6550*/  FFMA R21, R81, R104, R21 ;  /* 0x0000006851157223 */ /* 0x000fe20000000015 */
[----:B------:R-:W-:Y:S01]  /*6560*/  F2FP.SATFINITE.E4M3.F32.PACK_AB_MERGE_C R208, R23, R18, RZ ;  /* 0x0000001217d0723e */ /* 0x000fe200048070ff */
[----:B------:R-:W-:Y:S02]  /*6570*/  HADD2.F32 R105, -RZ, R107.H0_H0 ;  /* 0x2000006bff697230 */ /* 0x000fe40000004100 */
[C---:B------:R-:W-:Y:S01]  /*6580*/  FMUL R22, R78.reuse, R26 ;  /* 0x0000001a4e167220 */ /* 0x040fe20000400000 */
[----:B------:R1:W-:Y:S01]  /*6590*/  STS.128 [R172+UR49+0x8200], R200 ;  /* 0x008200c8ac007988 */ /* 0x0003e20008000c31 */
[----:B------:R-:W-:Y:S01]  /*65a0*/  F2FP.SATFINITE.E4M3.F32.PACK_AB_MERGE_C R208, R17, R16, R208 ;  /* 0x0000001011d0723e */ /* 0x000fe200048070d0 */
[----:B------:R-:W-:Y:S02]  /*65b0*/  HADD2.F32 R140, -RZ, R139.H1_H1 ;  /* 0x3000008bff8c7230 */ /* 0x000fe40000004100 */
[C---:B------:R-:W-:Y:S01]  /*65c0*/  FFMA R22, R81.reuse, R103, R22 ;  /* 0x0000006751167223 */ /* 0x040fe20000000016 */
[C---:B------:R-:W-:Y:S01]  /*65d0*/  FMUL R27, R78.reuse, R27 ;  /* 0x0000001b4e1b7220 */ /* 0x040fe20000400000 */
[--C-:B------:R-:W-:Y:S02]  /*65e0*/  HADD2.F32 R107, -RZ, R109.reuse.H0_H0 ;  /* 0x2000006dff6b7230 */ /* 0x100fe40000004100 */
[C---:B------:R-:W-:Y:S01]  /*65f0*/  FMUL R26, R78.reuse, R30 ;  /* 0x0000001e4e1a7220 */ /* 0x040fe20000400000 */
[----:B------:R-:W-:Y:S02]  /*6600*/  HADD2.F32 R110, -RZ, R109.H1_H1 ;  /* 0x3000006dff6e7230 */ /* 0x000fe40000004100 */
[C---:B------:R-:W-:Y:S01]  /*6610*/  FFMA R27, R81.reuse, R106, R27 ;  /* 0x0000006a511b7223 */ /* 0x040fe2000000001b */
[C---:B------:R-:W-:Y:S01]  /*6620*/  FFMA R24, R81.reuse, R105, R24 ;  /* 0x0000006951187223 */ /* 0x040fe20000000018 */
[----:B------:R-:W-:Y:S01]  /*6630*/  FFMA R25, R81, R108, R25 ;  /* 0x0000006c51197223 */ /* 0x000fe20000000019 */
[----:B------:R-:W-:Y:S01]  /*6640*/  F2FP.F16.E4M3.UNPACK_B R141, R162.H1 ;  /* 0x000000a2ff8d723e */ /* 0x000fe200030006ff */
[----:B------:R-:W-:Y:S01]  /*6650*/  HADD2.F32 R109, -RZ, R111.H0_H0 ;  /* 0x2000006fff6d7230 */ /* 0x000fe20000004100 */
[----:B------:R-:W-:Y:S01]  /*6660*/  F2FP.SATFINITE.E4M3.F32.PACK_AB_MERGE_C R209, R27, R22, RZ ;  /* 0x000000161bd1723e */ /* 0x000fe200048070ff */
[----:B------:R-:W-:Y:S01]  /*6670*/  FFMA R26, R81, R107, R26 ;  /* 0x0000006b511a7223 */ /* 0x000fe2000000001a */
[C---:B------:R-:W-:Y:S01]  /*6680*/  FMUL R31, R78.reuse, R31 ;  /* 0x0000001f4e1f7220 */ /* 0x040fe20000400000 */
[--C-:B------:R-:W-:Y:S01]  /*6690*/  HADD2.F32 R111, -RZ, R113.reuse.H0_H0 ;  /* 0x20000071ff6f7230 */ /* 0x100fe20000004100 */
[----:B------:R-:W-:Y:S01]  /*66a0*/  F2FP.SATFINITE.E4M3.F32.PACK_AB_MERGE_C R209, R21, R20, R209 ;  /* 0x0000001415d1723e */ /* 0x000fe200048070d1 */
[----:B------:R-:W-:Y:S02]  /*66b0*/  HADD2.F32 R114, -RZ, R113.H1_H1 ;  /* 0x30000071ff727230 */ /* 0x000fe40000004100 */
[C---:B------:R-:W-:Y:S01]  /*66c0*/  FFMA R31, R81.reuse, R110, R31 ;  /* 0x0000006e511f7223 */ /* 0x040fe2000000001f */
[C---:B------:R-:W-:Y:S01]  /*66d0*/  FFMA R28, R81.reuse, R109, R28 ;  /* 0x0000006d511c7223 */ /* 0x040fe2000000001c */
[----:B------:R-:W-:Y:S01]  /*66e0*/  FFMA R29, R81, R112, R29 ;  /* 0x00000070511d7223 */ /* 0x000fe2000000001d */
[----:B------:R-:W-:Y:S02]  /*66f0*/  HADD2.F32 R113, -RZ, R115.H0_H0 ;  /* 0x20000073ff717230 */ /* 0x000fe40000004100 */
[C---:B------:R-:W-:Y:S01]  /*6700*/  FMUL R30, R78.reuse, R34 ;  /* 0x000000224e1e7220 */ /* 0x040fe20000400000 */
[----:B------:R-:W-:Y:S01]  /*6710*/  F2FP.F16.E4M3.UNPACK_B R143, R163 ;  /* 0x000000a3ff8f723e */ /* 0x000fe200020006ff */
[C---:B------:R-:W-:Y:S01]  /*6720*/  FMUL R35, R78.reuse, R35 ;  /* 0x000000234e237220 */ /* 0x040fe20000400000 */
[----:B------:R-:W-:Y:S01]  /*6730*/  HADD2.F32 R115, -RZ, R117.H0_H0 ;  /* 0x20000075ff737230 */ /* 0x000fe20000004100 */
[----:B------:R-:W-:Y:S01]  /*6740*/  F2FP.SATFINITE.E4M3.F32.PACK_AB_MERGE_C R210, R31, R26, RZ ;  /* 0x0000001a1fd2723e */ /* 0x000fe200048070ff */
[C---:B------:R-:W-:Y:S01]  /*6750*/  FFMA R30, R81.reuse, R111, R30 ;  /* 0x0000006f511e7223 */ /* 0x040fe2000000001e */
[C---:B------:R-:W-:Y:S01]  /*6760*/  FFMA R35, R81.reuse, R114, R35 ;  /* 0x0000007251237223 */ /* 0x040fe20000000023 */
[C---:B------:R-:W-:Y:S01]  /*6770*/  FFMA R32, R81.reuse, R113, R32 ;  /* 0x0000007151207223 */ /* 0x040fe20000000020 */
[----:B------:R-:W-:Y:S01]  /*6780*/  F2FP.F16.E4M3.UNPACK_B R145, R163.H1 ;  /* 0x000000a3ff91723e */ /* 0x000fe200030006ff */
[----:B------:R-:W-:Y:S01]  /*6790*/  FFMA R33, R81, R116, R33 ;  /* 0x0000007451217223 */ /* 0x000fe20000000021 */
[----:B------:R-:W-:Y:S01]  /*67a0*/  F2FP.SATFINITE.E4M3.F32.PACK_AB_MERGE_C R210, R25, R24, R210 ;  /* 0x0000001819d2723e */ /* 0x000fe200048070d2 */
[----:B------:R-:W-:Y:S01]  /*67b0*/  HADD2.F32 R144, -RZ, R143.H1_H1 ;  /* 0x3000008fff907230 */ /* 0x000fe20000004100 */
[----:B------:R-:W-:Y:S01]  /*67c0*/  F2FP.SATFINITE.E4M3.F32.PACK_AB_MERGE_C R211, R35, R30, RZ ;  /* 0x0000001e23d3723e */ /* 0x000fe200048070ff */
[----:B------:R-:W-:Y:S02]  /*67d0*/  HADD2.F32 R118, -RZ, R117.H1_H1 ;  /* 0x30000075ff767230 */ /* 0x000fe40000004100 */
[C---:B------:R-:W-:Y:S01]  /*67e0*/  FMUL R34, R78.reuse, R38 ;  /* 0x000000264e227220 */ /* 0x040fe20000400000 */
[----:B------:R-:W-:Y:S01]  /*67f0*/  HADD2.F32 R117, -RZ, R119.H0_H0 ;  /* 0x20000077ff757230 */ /* 0x000fe20000004100 */
[----:B------:R-:W-:Y:S01]  /*6800*/  F2FP.SATFINITE.E4M3.F32.PACK_AB_MERGE_C R211, R29, R28, R211 ;  /* 0x0000001c1dd3723e */ /* 0x000fe200048070d3 */
[C---:B------:R-:W-:Y:S01]  /*6810*/  FMUL R39, R78.reuse, R39 ;  /* 0x000000274e277220 */ /* 0x040fe20000400000 */
[--C-:B------:R-:W-:Y:S02]  /*6820*/  HADD2.F32 R119, -RZ, R121.reuse.H0_H0 ;  /* 0x20000079ff777230 */ /* 0x100fe40000004100 */
[C---:B------:R-:W-:Y:S01]  /*6830*/  FFMA R34, R81.reuse, R115, R34 ;  /* 0x0000007351227223 */ /* 0x040fe20000000022 */
[----:B------:R-:W-:Y:S01]  /*6840*/  HADD2.F32 R122, -RZ, R121.H1_H1 ;  /* 0x30000079ff7a7230 */ /* 0x000fe20000004100 */
[----:B------:R1:W-:Y:S01]  /*6850*/  STS.128 [R192+0x8010], R208 ;  /* 0x008010d0c0007388 */ /* 0x0003e20000000c00 */
[----:B------:R-:W-:Y:S02]  /*6860*/  HADD2.F32 R121, -RZ, R123.H0_H0 ;  /* 0x2000007bff797230 */ /* 0x000fe40000004100 */
[C---:B------:R-:W-:Y:S01]  /*6870*/  FFMA R39, R81.reuse, R118, R39 ;  /* 0x0000007651277223 */ /* 0x040fe20000000027 */
[C---:B------:R-:W-:Y:S01]  /*6880*/  FFMA R36, R81.reuse, R117, R36 ;  /* 0x0000007551247223 */ /* 0x040fe20000000024 */
[----:B------:R-:W-:Y:S01]  /*6890*/  FFMA R37, R81, R120, R37 ;  /* 0x0000007851257223 */ /* 0x000fe20000000025 */
[C---:B------:R-:W-:Y:S01]  /*68a0*/  FMUL R38, R78.reuse, R42 ;  /* 0x0000002a4e267220 */ /* 0x040fe20000400000 */
[----:B------:R-:W-:Y:S01]  /*68b0*/  ISETP.NE.AND P0, PT, R189, RZ, PT ;  /* 0x000000ffbd00720c */ /* 0x000fe20003f05270 */
[C---:B------:R-:W-:Y:S01]  /*68c0*/  FMUL R43, R78.reuse, R43 ;  /* 0x0000002b4e2b7220 */ /* 0x040fe20000400000 */
[--C-:B------:R-:W-:Y:S01]  /*68d0*/  HADD2.F32 R123, -RZ, R125.reuse.H0_H0 ;  /* 0x2000007dff7b7230 */ /* 0x100fe20000004100 */
[----:B------:R-:W-:Y:S01]  /*68e0*/  F2FP.SATFINITE.E4M3.F32.PACK_AB_MERGE_C R212, R39, R34, RZ ;  /* 0x0000002227d4723e */ /* 0x000fe200048070ff */
[C---:B------:R-:W-:Y:S01]  /*68f0*/  FFMA R38, R81.reuse, R119, R38 ;  /* 0x0000007751267223 */ /* 0x040fe20000000026 */
[C---:B------:R-:W-:Y:S01]  /*6900*/  FFMA R43, R81.reuse, R122, R43 ;  /* 0x0000007a512b7223 */ /* 0x040fe2000000002b */
[----:B------:R-:W-:Y:S01]  /*6910*/  FFMA R40, R81, R121, R40 ;  /* 0x0000007951287223 */ /* 0x000fe20000000028 */
[----:B------:R-:W-:Y:S01]  /*6920*/  F2FP.SATFINITE.E4M3.F32.PACK_AB_MERGE_C R212, R33, R32, R212 ;  /* 0x0000002021d4723e */ /* 0x000fe200048070d4 */
[----:B------:R-:W-:Y:S01]  /*6930*/  FFMA R41, R81, R124, R41 ;  /* 0x0000007c51297223 */ /* 0x000fe20000000029 */
[----:B------:R-:W-:Y:S01]  /*6940*/  HADD2.F32 R126, -RZ, R125.H1_H1 ;  /* 0x3000007dff7e7230 */ /* 0x000fe20000004100 */
[----:B------:R-:W-:Y:S01]  /*6950*/  F2FP.SATFINITE.E4M3.F32.PACK_AB_MERGE_C R213, R43, R38, RZ ;  /* 0x000000262bd5723e */ /* 0x000fe200048070ff */
[----:B------:R-:W-:Y:S02]  /*6960*/  HADD2.F32 R125, -RZ, R127.H0_H0 ;  /* 0x2000007fff7d7230 */ /* 0x000fe40000004100 */
[C---:B------:R-:W-:Y:S01]  /*6970*/  FMUL R42, R78.reuse, R46 ;  /* 0x0000002e4e2a7220 */ /* 0x040fe20000400000 */
[----:B------:R-:W-:Y:S01]  /*6980*/  FMUL R47, R78, R47 ;  /* 0x0000002f4e2f7220 */ /* 0x000fe20000400000 */
[--C-:B------:R-:W-:Y:S01]  /*6990*/  HADD2.F32 R127, -RZ, R129.reuse.H0_H0 ;  /* 0x20000081ff7f7230 */ /* 0x100fe20000004100 */
[----:B------:R-:W-:Y:S01]  /*69a0*/  F2FP.SATFINITE.E4M3.F32.PACK_AB_MERGE_C R213, R37, R36, R213 ;  /* 0x0000002425d5723e */ /* 0x000fe200048070d5 */
[C---:B------:R-:W-:Y:S01]  /*69b0*/  FFMA R42, R81.reuse, R123, R42 ;  /* 0x0000007b512a7223 */ /* 0x040fe2000000002a */
[C---:B------:R-:W-:Y:S01]  /*69c0*/  FFMA R47, R81.reuse, R126, R47 ;  /* 0x0000007e512f7223 */ /* 0x040fe2000000002f */
[C---:B------:R-:W-:Y:S01]  /*69d0*/  FFMA R44, R81.reuse, R125, R44 ;  /* 0x0000007d512c7223 */ /* 0x040fe2000000002c */
[----:B------:R-:W-:Y:S01]  /*69e0*/  ISETP.NE.AND P6, PT, R198, RZ, PT ;  /* 0x000000ffc600720c */ /* 0x000fe20003fc5270 */
[----:B------:R-:W-:Y:S01]  /*69f0*/  FFMA R45, R81, R128, R45 ;  /* 0x00000080512d7223 */ /* 0x000fe2000000002d */
[----:B------:R-:W-:Y:S01]  /*6a00*/  HADD2.F32 R130, -RZ, R129.H1_H1 ;  /* 0x30000081ff827230 */ /* 0x000fe20000004100 */
[----:B------:R-:W-:Y:S01]  /*6a10*/  F2FP.SATFINITE.E4M3.F32.PACK_AB_MERGE_C R214, R47, R42, RZ ;  /* 0x0000002a2fd6723e */ /* 0x000fe200048070ff */
[----:B------:R-:W-:Y:S02]  /*6a20*/  HADD2.F32 R129, -RZ, R131.H0_H0 ;  /* 0x20000083ff817230 */ /* 0x000fe40000004100 */
[C---:B------:R-:W-:Y:S01]  /*6a30*/  FMUL R46, R78.reuse, R50 ;  /* 0x000000324e2e7220 */ /* 0x040fe20000400000 */
[C---:B------:R-:W-:Y:S01]  /*6a40*/  FMUL R51, R78.reuse, R51 ;  /* 0x000000334e337220 */ /* 0x040fe20000400000 */
[--C-:B------:R-:W-:Y:S02]  /*6a50*/  HADD2.F32 R131, -RZ, R133.reuse.H0_H0 ;  /* 0x20000085ff837230 */ /* 0x100fe40000004100 */
[C---:B------:R-:W-:Y:S01]  /*6a60*/  FMUL R50, R78.reuse, R54 ;  /* 0x000000364e327220 */ /* 0x040fe20000400000 */
[C---:B------:R-:W-:Y:S01]  /*6a70*/  FFMA R46, R81.reuse, R127, R46 ;  /* 0x0000007f512e7223 */ /* 0x040fe2000000002e */
[----:B------:R-:W-:Y:S02]  /*6a80*/  HADD2.F32 R134, -RZ, R133.H1_H1 ;  /* 0x30000085ff867230 */ /* 0x000fe40000004100 */
[C---:B------:R-:W-:Y:S01]  /*6a90*/  FFMA R51, R81.reuse, R130, R51 ;  /* 0x0000008251337223 */ /* 0x040fe20000000033 */
[----:B------:R-:W-:Y:S02]  /*6aa0*/  HADD2.F32 R133, -RZ, R135.H0_H0 ;  /* 0x20000087ff857230 */ /* 0x000fe40000004100 */
[C---:B------:R-:W-:Y:S01]  /*6ab0*/  FMUL R55, R78.reuse, R55 ;  /* 0x000000374e377220 */ /* 0x040fe20000400000 */
[C---:B------:R-:W-:Y:S01]  /*6ac0*/  FFMA R48, R81.reuse, R129, R48 ;  /* 0x0000008151307223 */ /* 0x040fe20000000030 */
[C---:B------:R-:W-:Y:S01]  /*6ad0*/  FFMA R49, R81.reuse, R132, R49 ;  /* 0x0000008451317223 */ /* 0x040fe20000000031 */
[--C-:B------:R-:W-:Y:S02]  /*6ae0*/  HADD2.F32 R135, -RZ, R137.reuse.H0_H0 ;  /* 0x20000089ff877230 */ /* 0x100fe40000004100 */
[C---:B------:R-:W-:Y:S01]  /*6af0*/  FFMA R50, R81.reuse, R131, R50 ;  /* 0x0000008351327223 */ /* 0x040fe20000000032 */
[----:B------:R-:W-:Y:S02]  /*6b00*/  HADD2.F32 R138, -RZ, R137.H1_H1 ;  /* 0x30000089ff8a7230 */ /* 0x000fe40000004100 */
[C---:B------:R-:W-:Y:S01]  /*6b10*/  FMUL R54, R78.reuse, R58 ;  /* 0x0000003a4e367220 */ /* 0x040fe20000400000 */
[----:B------:R-:W-:Y:S02]  /*6b20*/  HADD2.F32 R137, -RZ, R139.H0_H0 ;  /* 0x2000008bff897230 */ /* 0x000fe40000004100 */
[C---:B------:R-:W-:Y:S01]  /*6b30*/  FFMA R55, R81.reuse, R134, R55 ;  /* 0x0000008651377223 */ /* 0x040fe20000000037 */
        /* <DEDUP_REMOVED lines=16> */
[----:B------:R-:W-:Y:S01]  /*6c40*/  FFMA R63, R81, R142, R63 ;  /* 0x0000008e513f7223 */ /* 0x000fe2000000003f */
[----:B------:R-:W-:Y:S01]  /*6c50*/  FMUL R67, R78, R67 ;  /* 0x000000434e437220 */ /* 0x000fe20000400000 */
[----:B------:R-:W-:Y:S01]  /*6c60*/  F2FP.SATFINITE.E4M3.F32.PACK_AB_MERGE_C R215, R51, R46, RZ ;  /* 0x0000002e33d7723e */ /* 0x000fe200048070ff */
[C---:B------:R-:W-:Y:S01]  /*6c70*/  FFMA R60, R81.reuse, R141, R60 ;  /* 0x0000008d513c7223 */ /* 0x040fe2000000003c */
[C---:B------:R-:W-:Y:S01]  /*6c80*/  FFMA R61, R81.reuse, R144, R61 ;  /* 0x00000090513d7223 */ /* 0x040fe2000000003d */
[C---:B------:R-:W-:Y:S01]  /*6c90*/  FFMA R62, R81.reuse, R143, R62 ;  /* 0x0000008f513e7223 */ /* 0x040fe2000000003e */
[----:B------:R-:W-:Y:S01]  /*6ca0*/  FFMA R67, R81, R146, R67 ;  /* 0x0000009251437223 */ /* 0x000fe20000000043 */
[----:B------:R-:W-:Y:S02]  /*6cb0*/  F2FP.SATFINITE.E4M3.F32.PACK_AB_MERGE_C R214, R41, R40, R214 ;  /* 0x0000002829d6723e */ /* 0x000fe400048070d6 */
[----:B------:R-:W-:Y:S02]  /*6cc0*/  F2FP.SATFINITE.E4M3.F32.PACK_AB_MERGE_C R215, R45, R44, R215 ;  /* 0x0000002c2dd7723e */ /* 0x000fe400048070d7 */
[----:B------:R-:W-:Y:S02]  /*6cd0*/  F2FP.SATFINITE.E4M3.F32.PACK_AB_MERGE_C R216, R55, R50, RZ ;  /* 0x0000003237d8723e */ /* 0x000fe400048070ff */
[----:B------:R-:W-:Y:S01]  /*6ce0*/  F2FP.SATFINITE.E4M3.F32.PACK_AB_MERGE_C R217, R59, R54, RZ ;  /* 0x000000363bd9723e */ /* 0x000fe200048070ff */
[----:B------:R1:W-:Y:S01]  /*6cf0*/  STS.128 [R195+0x8020], R212 ;  /* 0x008020d4c3007388 */ /* 0x0003e20000000c00 */
[----:B------:R-:W-:Y:S02]  /*6d00*/  F2FP.SATFINITE.E4M3.F32.PACK_AB_MERGE_C R218, R63, R58, RZ ;  /* 0x0000003a3fda723e */ /* 0x000fe400048070ff */
[----:B------:R-:W-:Y:S02]  /*6d10*/  F2FP.SATFINITE.E4M3.F32.PACK_AB_MERGE_C R219, R67, R62, RZ ;  /* 0x0000003e43db723e */ /* 0x000fe400048070ff */
[----:B------:R-:W-:Y:S02]  /*6d20*/  F2FP.SATFINITE.E4M3.F32.PACK_AB_MERGE_C R216, R49, R48, R216 ;  /* 0x0000003031d8723e */ /* 0x000fe400048070d8 */
[----:B------:R-:W-:Y:S02]  /*6d30*/  F2FP.SATFINITE.E4M3.F32.PACK_AB_MERGE_C R217, R53, R52, R217 ;  /* 0x0000003435d9723e */ /* 0x000fe400048070d9 */
[----:B------:R-:W-:Y:S02]  /*6d40*/  F2FP.SATFINITE.E4M3.F32.PACK_AB_MERGE_C R218, R57, R56, R218 ;  /* 0x0000003839da723e */ /* 0x000fe400048070da */
[----:B------:R-:W-:Y:S02]  /*6d50*/  F2FP.SATFINITE.E4M3.F32.PACK_AB_MERGE_C R219, R61, R60, R219 ;  /* 0x0000003c3ddb723e */ /* 0x000fe400048070db */
[----:B------:R-:W-:Y:S02]  /*6d60*/  LEA R204, R181, UR49, 0x3 ;  /* 0x00000031b5cc7c11 */ /* 0x000fe4000f8e18ff */
[----:B------:R-:W-:Y:S01]  /*6d70*/  @P6 SHF.L.U32 R221, R180, 0x1f, RZ ;  /* 0x0000001fb4dd6819 */ /* 0x000fe200000006ff */
[----:B------:R1:W-:Y:S01]  /*6d80*/  STS.128 [R194+0x8010], R216 ;  /* 0x008010d8c2007388 */ /* 0x0003e20000000c00 */
[----:B------:R-:W-:Y:S01]  /*6d90*/  @!PT LDS RZ, [RZ] ;  /* 0x00000000fffff984 */ /* 0x000fe20000000800 */
[----:B------:R-:W-:Y:S01]  /*6da0*/  @!PT LDS RZ, [RZ] ;  /* 0x00000000fffff984 */ /* 0x000fe20000000800 */
[----:B------:R-:W-:Y:S01]  /*6db0*/  @!PT LDS RZ, [RZ] ;  /* 0x00000000fffff984 */ /* 0x000fe20000000800 */
[----:B------:R-:W-:Y:S01]  /*6dc0*/  @!PT LDS RZ, [RZ] ;  /* 0x00000000fffff984 */ /* 0x000fe20000000800 */
[----:B------:R2:W-:Y:S07]  /*6dd0*/  MEMBAR.ALL.CTA ;  /* 0x0000000000007992 */ /* 0x0005ee0000008000 */
[----:B--2---:R-:W2:Y:S02]  /*6de0*/  FENCE.VIEW.ASYNC.S ;  /* 0x00000000000073c6 */ /* 0x004ea40000000000 */
[----:B--2---:R-:W-:Y:S06]  /*6df0*/  BAR.SYNC.DEFER_BLOCKING 0x1, 0x80 ;  /* 0x0042000000007b1d */ /* 0x004fec0000010000 */
[----:B------:R-:W-:Y:S05]  /*6e00*/  @P0 BRA `(.L_x_101) ;  /* 0x0000000000280947 */ /* 0x000fea0003800000 */
[----:B------:R-:W-:Y:S02]  /*6e10*/  UIADD3 UR4, UPT, UPT, UR49, 0x8200, URZ ;  /* 0x0000820031047890 */ /* 0x000fe4000fffe0ff */
[----:B------:R-:W-:Y:S01]  /*6e20*/  UIADD3 UR6, UP0, UPT, UR52, 0x680, URZ ;  /* 0x0000068034067890 */ /* 0x000fe2000ff1e0ff */
[----:B------:R-:W-:Y:S03]  /*6e30*/  UMOV UR43, UR36 ;  /* 0x00000024002b7c82 */ /* 0x000fe60008000000 */
[----:B------:R-:W-:Y:S01]  /*6e40*/  MOV R188, UR4 ;  /* 0x0000000400bc7c02 */ /* 0x000fe20008000f00 */
[----:B------:R-:W-:Y:S03]  /*6e50*/  UIADD3.X UR7, UPT, UPT, URZ, UR53, URZ, UP0, !UPT ;  /* 0x00000035ff077290 */ /* 0x000fe600087fe4ff */
[----:B------:R-:W-:Y:S11]  /*6e60*/  R2UR UR40, R188 ;  /* 0x00000000bc2872ca */ /* 0x000ff600000e0000 */
[----:B------:R-:W-:Y:S02]  /*6e70*/  @!UPT UIADD3 URZ, UPT, UPT, URZ, URZ, URZ ;  /* 0x000000fffffff290 */ /* 0x000fe4000fffe0ff */
[----:B------:R2:W-:Y:S01]  /*6e80*/  UTMASTG.3D [UR40], [UR6] ;  /* 0x00000028060073b5 */ /* 0x0005e20008010000 */
[----:B------:R0:W-:Y:S01]  /*6e90*/  UTMACMDFLUSH ;  /* 0x00000000000079b7 */ /* 0x0001e20000000000 */
[----:B--2---:R-:W-:Y:S04]  /*6ea0*/  DEPBAR.LE SB0, 0x1 ;  /* 0x000080400000791a */ /* 0x004fe80000000000 */
.L_x_101:
[----:B------:R-:W-:Y:S05]  /*6eb0*/  BSYNC.RECONVERGENT B0 ;  /* 0x0000000000007941 */ /* 0x000fea0003800200 */
.L_x_100:
[----:B------:R-:W-:Y:S06]  /*6ec0*/  BAR.SYNC.DEFER_BLOCKING 0x1, 0x80 ;  /* 0x0042000000007b1d */ /* 0x000fec0000010000 */
[----:B------:R-:W2:Y:S01]  /*6ed0*/  @P6 SYNCS.PHASECHK.TRANS64.TRYWAIT P0, [R204+URZ+0x70], R221 ;  /* 0x000070ddcc0065a7 */ /* 0x000ea200080011ff */
[----:B------:R-:W-:Y:S01]  /*6ee0*/  BSSY B1, `(.L_x_102) ;  /* 0x0000023000017945 */ /* 0x000fe20003800000 */
[----:B--2---:R-:W-:Y:S03]  /*6ef0*/  @P6 SEL R196, RZ, 0x1, !P0 ;  /* 0x00000001ffc46807 */ /* 0x004fe60004000000 */
[----:B------:R-:W-:Y:S05]  /*6f00*/  @!P6 BRA `(.L_x_103) ;  /* 0x000000000080e947 */ /* 0x000fea0003800000 */
[----:B------:R-:W-:Y:S01]  /*6f10*/  ISETP.NE.AND P1, PT, R197, RZ, PT ;  /* 0x000000ffc500720c */ /* 0x000fe20003f25270 */
[----:B------:R-:W-:Y:S01]  /*6f20*/  BSSY B0, `(.L_x_104) ;  /* 0x000000a000007945 */ /* 0x000fe20003800000 */
[----:B------:R-:W-:Y:S11]  /*6f30*/  ISETP.NE.AND P0, PT, R196, RZ, PT ;  /* 0x000000ffc400720c */ /* 0x000ff60003f05270 */
[----:B------:R-:W-:Y:S04]  /*6f40*/  @P1 IMAD R0, R181, 0x2000, R186 ;  /* 0x00002000b5001824 */ /* 0x000fe800078e02ba */
[C---:B------:R-:W-:Y:S01]  /*6f50*/  @P1 IMAD.IADD R6, R0.reuse, 0x1, R199 ;  /* 0x0000000100061824 */ /* 0x040fe200078e02c7 */
[----:B------:R-:W-:Y:S03]  /*6f60*/  @P1 IADD3 R4, PT, PT, R0, R207, RZ ;  /* 0x000000cf00041210 */ /* 0x000fe60007ffe0ff */
[----:B------:R-:W-:Y:S01]  /*6f70*/  @P1 IMAD.IADD R2, R205, 0x1, R6 ;  /* 0x00000001cd021824 */ /* 0x000fe200078e0206 */
[----:B------:R-:W-:Y:S06]  /*6f80*/  @P0 BRA `(.L_x_105) ;  /* 0x00000000000c0947 */ /* 0x000fec0003800000 */
[----:B------:R-:W-:Y:S04]  /*6f90*/  SHF.L.U32 R3, R180, 0x1f, RZ ;  /* 0x0000001fb4037819 */ /* 0x000fe800000006ff */
[----:B------:R-:W2:Y:S02]  /*6fa0*/  SYNCS.PHASECHK.TRANS64.TRYWAIT P0, [R204+URZ+0x70], R3 ;  /* 0x00007003cc0075a7 */ /* 0x000ea400080011ff */
[----:B--2---:R-:W-:Y:S05]  /*6fb0*/  @!P0 BRA `(.L_x_106) ;  /* 0x0000004c00148947 */ /* 0x004fea0003800000 */
.L_x_105:
[----:B------:R-:W-:Y:S05]  /*6fc0*/  BSYNC B0 ;  /* 0x0000000000007941 */ /* 0x000fea0003800000 */
.L_x_104:
[----:B------:R-:W-:Y:S01]  /*6fd0*/  ISETP.NE.AND P0, PT, R197, RZ, PT ;  /* 0x000000ffc500720c */ /* 0x000fe20003f05270 */
[----:B--2---:R-:W-:Y:S02]  /*6fe0*/  VIADD R204, R204, 0x90 ;  /* 0x00000090cccc7836 */ /* 0x004fe40000000000 */
[----:B------:R-:W-:Y:S02]  /*6ff0*/  IMAD.U32 R3, RZ, RZ, UR37 ;  /* 0x00000025ff037e24 */ /* 0x000fe4000f8e00ff */
[----:B------:R-:W-:Y:S03]  /*7000*/  VIADD R181, R181, 0x1 ;  /* 0x00000001b5b57836 */ /* 0x000fe60000000000 */
[----:B------:R-:W-:Y:S05]  /*7010*/  PRMT R3, R3, 0x654, R204 ;  /* 0x0000065403037816 */ /* 0x000fea00000000cc */
[----:B------:R2:W3:Y:S04]  /*7020*/  @P0 LDS.128 R148, [R0] ;  /* 0x0000000000940984 */ /* 0x0004e80000000c00 */
[----:B------:R2:W4:Y:S04]  /*7030*/  @P0 LDS.128 R156, [R4+0x20] ;  /* 0x00002000049c0984 */ /* 0x0005280000000c00 */
        /* <DEDUP_REMOVED lines=9> */
[----:B------:R-:W-:Y:S01]  /*70d0*/  SEL R181, R181, RZ, P0 ;  /* 0x000000ffb5b57207 */ /* 0x000fe20000000000 */
[----:B-----5:R5:W-:Y:S02]  /*70e0*/  SYNCS.ARRIVE.TRANS64.RED.A1T0 RZ, [R3+URZ], RZ ;  /* 0x000000ff03ff79a7 */ /* 0x020be400081004ff */
[----:B-----5:R-:W-:Y:S04]  /*70f0*/  SEL R3, RZ, 0x1, P0 ;  /* 0x00000001ff037807 */ /* 0x020fe80000000000 */
[----:B--234-:R-:W-:Y:S02]  /*7100*/  LOP3.LUT R180, R180, R3, RZ, 0x3c, !PT ;  /* 0x00000003b4b47212 */ /* 0x01cfe400078e3cff */
.L_x_103:
[----:B------:R-:W-:Y:S05]  /*7110*/  BSYNC B1 ;  /* 0x0000000000017941 */ /* 0x000fea0003800000 */
.L_x_102:
[----:B------:R-:W-:Y:S01]  /*7120*/  VIADD R0, R80, 0x40 ;  /* 0x0000004050007836 */ /* 0x000fe20000000000 */
[----:B------:R-:W-:Y:S04]  /*7130*/  BSSY.RECONVERGENT B6, `(.L_x_107) ;  /* 0x0000015000067945 */ /* 0x000fe80003800200 */
[----:B------:R-:W-:Y:S04]  /*7140*/  SHF.R.U32.HI R0, RZ, 0x15, R0 ;  /* 0x00000015ff007819 */ /* 0x000fe80000011600 */
[----:B------:R-:W-:Y:S11]  /*7150*/  LOP3.LUT P0, RZ, R0, 0x3, R173, 0x48, !PT ;  /* 0x0000000300ff7812 */ /* 0x000ff600078048ad */
[----:B------:R-:W-:Y:S02]  /*7160*/  @!UPT UIADD3 URZ, UPT, UPT, URZ, URZ, URZ ;  /* 0x000000fffffff290 */ /* 0x000fe4000fffe0ff */
[----:B------:R-:W-:Y:S05]  /*7170*/  @!P0 BRA `(.L_x_108) ;  /* 0x0000000000408947 */ /* 0x000fea0003800000 */
[----:B------:R-:W2:Y:S01]  /*7180*/  LDCU.64 UR8, c[0x4][0x78] ;  /* 0x01000f00ff0877ac */ /* 0x000ea20008000a00 */
[----:B------:R-:W-:Y:S01]  /*7190*/  MOV R3, 0x0 ;  /* 0x0000000000037802 */ /* 0x000fe20000000f00 */
[----:B------:R-:W-:Y:S02]  /*71a0*/  HFMA2 R12, -RZ, RZ, 0, 5.9604644775390625e-08 ;  /* 0x00000001ff0c7431 */ /* 0x000fe400000001ff */
[----:B------:R-:W-:Y:S02]  /*71b0*/  IMAD.MOV.U32 R8, RZ, RZ, 0x192 ;  /* 0x00000192ff087424 */ /* 0x000fe400078e00ff */
[----:B------:R-:W-:Y:S01]  /*71c0*/  IMAD.MOV.U32 R13, RZ, RZ, RZ ;  /* 0x000000ffff0d7224 */ /* 0x000fe200078e00ff */
[----:B------:R-:W3:Y:S01]  /*71d0*/  LDCU.64 UR6, c[0x4][0x80] ;  /* 0x01001000ff0677ac */ /* 0x000ee20008000a00 */
[----:B------:R-:W4:Y:S01]  /*71e0*/  LDC.64 R2, c[0x4][R3] ;  /* 0x0100000003027b82 */ /* 0x000f220000000a00 */
[----:B------:R-:W5:Y:S01]  /*71f0*/  LDCU.64 UR4, c[0x4][0x18] ;  /* 0x01000300ff0477ac */ /* 0x000f620008000a00 */
[----:B--2---:R-:W-:Y:S01]  /*7200*/  MOV R5, UR9 ;  /* 0x0000000900057c02 */ /* 0x004fe20008000f00 */
[----:B------:R-:W-:Y:S01]  /*7210*/  IMAD.U32 R4, RZ, RZ, UR8 ;  /* 0x00000008ff047e24 */ /* 0x000fe2000f8e00ff */
[----:B---3--:R-:W-:Y:S01]  /*7220*/  MOV R7, UR7 ;  /* 0x0000000700077c02 */ /* 0x008fe20008000f00 */
[----:B------:R-:W-:Y:S01]  /*7230*/  IMAD.U32 R6, RZ, RZ, UR6 ;  /* 0x00000006ff067e24 */ /* 0x000fe2000f8e00ff */
[----:B-----5:R-:W-:Y:S01]  /*7240*/  MOV R11, UR5 ;  /* 0x00000005000b7c02 */ /* 0x020fe20008000f00 */
[----:B------:R-:W-:Y:S02]  /*7250*/  IMAD.U32 R10, RZ, RZ, UR4 ;  /* 0x00000004ff0a7e24 */ /* 0x000fe4000f8e00ff */
[----:B------:R-:W-:Y:S07]  /*7260*/  LEPC R20, `(.L_x_108) ;  /* 0x000000001014794e */ /* 0x000fee0000000000 */
[----:B-1--4-:R-:W-:Y:S05]  /*7270*/  CALL.ABS.NOINC R2 ;  /* 0x0000000002007343 */ /* 0x012fea0003c00000 */
.L_x_108:
[----:B------:R-:W-:Y:S05]  /*7280*/  BSYNC.RECONVERGENT B6 ;  /* 0x0000000000067941 */ /* 0x000fea0003800200 */
.L_x_107:
[----:B------:R-:W-:Y:S01]  /*7290*/  F2FP.F16.E4M3.UNPACK_B R4, R149 ;  /* 0x00000095ff04723e */ /* 0x000fe200020006ff */
[----:B------:R-:W-:Y:S05]  /*72a0*/  WARPSYNC.ALL ;  /* 0x0000000000007948 */ /* 0x000fea0003800000 */
[----:B------:R-:W-:Y:S01]  /*72b0*/  R2UR UR4, R80 ;  /* 0x00000000500472ca */ /* 0x000fe200000e0000 */
[--C-:B------:R-:W-:Y:S01]  /*72c0*/  HADD2.F32 R88, -RZ, R4.reuse.H0_H0 ;  /* 0x20000004ff587230 */ /* 0x100fe20000004100 */
[-C--:B------:R-:W-:Y:S01]  /*72d0*/  F2FP.F16.E4M3.UNPACK_B R0, R148.reuse ;  /* 0x00000094ff00723e */ /* 0x080fe200020006ff */
[----:B------:R-:W-:Y:S01]  /*72e0*/  HADD2.F32 R83, -RZ, R4.H1_H1 ;  /* 0x30000004ff537230 */ /* 0x000fe20000004100 */
[----:B------:R-:W-:Y:S01]  /*72f0*/  F2FP.F16.E4M3.UNPACK_B R4, R151 ;  /* 0x00000097ff04723e */ /* 0x000fe200020006ff */
[----:B------:R-:W-:Y:S01]  /*7300*/  BSSY.RECONVERGENT B0, `(.L_x_109) ;  /* 0x0000116000007945 */ /* 0x000fe20003800200 */
[----:B------:R-:W-:Y:S01]  /*7310*/  F2FP.F16.E4M3.UNPACK_B R3, R148.H1 ;  /* 0x00000094ff03723e */ /* 0x000fe200030006ff */
[--C-:B------:R-:W-:Y:S01]  /*7320*/  HADD2.F32 R2, -RZ, R0.reuse.H0_H0 ;  /* 0x20000000ff027230 */ /* 0x100fe20000004100 */
[----:B-1----:R-:W-:Y:S01]  /*7330*/  F2FP.F16.E4M3.UNPACK_B R135, R162 ;  /* 0x000000a2ff87723e */ /* 0x002fe200020006ff */
[----:B------:R-:W-:Y:S01]  /*7340*/  HADD2.F32 R82, -RZ, R0.H1_H1 ;  /* 0x30000000ff527230 */ /* 0x000fe20000004100 */
[----:B------:R-:W-:Y:S01]  /*7350*/  F2FP.F16.E4M3.UNPACK_B R0, R149.H1 ;  /* 0x00000095ff00723e */ /* 0x000fe200030006ff */
[--C-:B------:R-:W-:Y:S01]  /*7360*/  HADD2.F32 R84, -RZ, R3.reuse.H0_H0 ;  /* 0x20000003ff547230 */ /* 0x100fe20000004100 */
[----:B------:R-:W-:Y:S01]  /*7370*/  F2FP.F16.E4M3.UNPACK_B R125, R159.H1 ;  /* 0x0000009fff7d723e */ /* 0x000fe200030006ff */
[----:B------:R-:W-:Y:S01]  /*7380*/  HADD2.F32 R86, -RZ, R3.H1_H1 ;  /* 0x30000003ff567230 */ /* 0x000fe20000004100 */
[-C--:B------:R-:W-:Y:S01]  /*7390*/  F2FP.F16.E4M3.UNPACK_B R3, R150.reuse ;  /* 0x00000096ff03723e */ /* 0x080fe200020006ff */
[--C-:B------:R-:W-:Y:S01]  /*73a0*/  HADD2.F32 R90, -RZ, R0.reuse.H0_H0 ;  /* 0x20000000ff5a7230 */ /* 0x100fe20000004100 */
[----:B------:R-:W-:Y:S01]  /*73b0*/  ISETP.NE.AND P0, PT, R189, RZ, PT ;  /* 0x000000ffbd00720c */ /* 0x000fe20003f05270 */
[----:B------:R-:W-:Y:S01]  /*73c0*/  HADD2.F32 R85, -RZ, R0.H1_H1 ;  /* 0x30000000ff557230 */ /* 0x000fe20000004100 */
[----:B------:R-:W-:Y:S01]  /*73d0*/  F2FP.F16.E4M3.UNPACK_B R0, R150.H1 ;  /* 0x00000096ff00723e */ /* 0x000fe200030006ff */
[--C-:B------:R-:W-:Y:S01]  /*73e0*/  HADD2.F32 R92, -RZ, R3.reuse.H0_H0 ;  /* 0x20000003ff5c7230 */ /* 0x100fe20000004100 */
[----:B------:R-:W-:Y:S01]  /*73f0*/  ISETP.NE.AND P6, PT, R198, RZ, PT ;  /* 0x000000ffc600720c */ /* 0x000fe20003fc5270 */
[----:B------:R-:W-:Y:S01]  /*7400*/  HADD2.F32 R87, -RZ, R3.H1_H1 ;  /* 0x30000003ff577230 */ /* 0x000fe20000004100 */
[----:B------:R-:W-:Y:S01]  /*7410*/  F2FP.F16.E4M3.UNPACK_B R3, R151.H1 ;  /* 0x00000097ff03723e */ /* 0x000fe200030006ff */
[--C-:B------:R-:W-:Y:S02]  /*7420*/  HADD2.F32 R94, -RZ, R0.reuse.H0_H0 ;  /* 0x20000000ff5e7230 */ /* 0x100fe40000004100 */
[----:B------:R-:W-:Y:S01]  /*7430*/  HADD2.F32 R89, -RZ, R0.H1_H1 ;  /* 0x30000000ff597230 */ /* 0x000fe20000004100 */
[-C--:B------:R-:W-:Y:S01]  /*7440*/  F2FP.F16.E4M3.UNPACK_B R0, R152.reuse ;  /* 0x00000098ff00723e */ /* 0x080fe200020006ff */
[--C-:B------:R-:W-:Y:S02]  /*7450*/  HADD2.F32 R96, -RZ, R4.reuse.H0_H0 ;  /* 0x20000004ff607230 */ /* 0x100fe40000004100 */
[----:B------:R-:W-:Y:S01]  /*7460*/  HADD2.F32 R91, -RZ, R4.H1_H1 ;  /* 0x30000004ff5b7230 */ /* 0x000fe20000004100 */
[-C--:B------:R-:W-:Y:S01]  /*7470*/  F2FP.F16.E4M3.UNPACK_B R4, R153.reuse ;  /* 0x00000099ff04723e */ /* 0x080fe200020006ff */
[--C-:B------:R-:W-:Y:S02]  /*7480*/  HADD2.F32 R100, -RZ, R0.reuse.H0_H0 ;  /* 0x20000000ff647230 */ /* 0x100fe40000004100 */
[----:B------:R-:W-:Y:S01]  /*7490*/  HADD2.F32 R95, -RZ, R0.H1_H1 ;  /* 0x30000000ff5f7230 */ /* 0x000fe20000004100 */
[----:B------:R-:W-:Y:S01]  /*74a0*/  F2FP.F16.E4M3.UNPACK_B R0, R153.H1 ;  /* 0x00000099ff00723e */ /* 0x000fe200030006ff */
[--C-:B------:R-:W-:Y:S02]  /*74b0*/  HADD2.F32 R98, -RZ, R3.reuse.H0_H0 ;  /* 0x20000003ff627230 */ /* 0x100fe40000004100 */
[----:B------:R-:W-:Y:S01]  /*74c0*/  HADD2.F32 R93, -RZ, R3.H1_H1 ;  /* 0x30000003ff5d7230 */ /* 0x000fe20000004100 */
[----:B------:R-:W-:Y:S01]  /*74d0*/  F2FP.F16.E4M3.UNPACK_B R3, R152.H1 ;  /* 0x00000098ff03723e */ /* 0x000fe200030006ff */
[--C-:B------:R-:W-:Y:S02]  /*74e0*/  HADD2.F32 R106, -RZ, R0.reuse.H0_H0 ;  /* 0x20000000ff6a7230 */ /* 0x100fe40000004100 */
[----:B------:R-:W-:Y:S01]  /*74f0*/  HADD2.F32 R101, -RZ, R0.H1_H1 ;  /* 0x30000000ff657230 */ /* 0x000fe20000004100 */
[-C--:B------:R-:W-:Y:S01]  /*7500*/  F2FP.F16.E4M3.UNPACK_B R0, R154.reuse.H1 ;  /* 0x0000009aff00723e */ /* 0x080fe200030006ff */
[--C-:B------:R-:W-:Y:S02]  /*7510*/  HADD2.F32 R104, -RZ, R4.reuse.H0_H0 ;  /* 0x20000004ff687230 */ /* 0x100fe40000004100 */
[----:B------:R-:W-:Y:S01]  /*7520*/  HADD2.F32 R99, -RZ, R4.H1_H1 ;  /* 0x30000004ff637230 */ /* 0x000fe20000004100 */
[----:B------:R-:W-:Y:S01]  /*7530*/  F2FP.F16.E4M3.UNPACK_B R4, R155 ;  /* 0x0000009bff04723e */ /* 0x000fe200020006ff */
[--C-:B------:R-:W-:Y:S02]  /*7540*/  HADD2.F32 R102, -RZ, R3.reuse.H0_H0 ;  /* 0x20000003ff667230 */ /* 0x100fe40000004100 */
[----:B------:R-:W-:Y:S01]  /*7550*/  HADD2.F32 R97, -RZ, R3.H1_H1 ;  /* 0x30000003ff617230 */ /* 0x000fe20000004100 */
[----:B------:R-:W-:Y:S01]  /*7560*/  F2FP.F16.E4M3.UNPACK_B R3, R154 ;  /* 0x0000009aff03723e */ /* 0x000fe200020006ff */
[--C-:B------:R-:W-:Y:S02]  /*7570*/  HADD2.F32 R110, -RZ, R0.reuse.H0_H0 ;  /* 0x20000000ff6e7230 */ /* 0x100fe40000004100 */
[----:B------:R-:W-:Y:S01]  /*7580*/  HADD2.F32 R105, -RZ, R0.H1_H1 ;  /* 0x30000000ff697230 */ /* 0x000fe20000004100 */
[-C--:B------:R-:W-:Y:S01]  /*7590*/  F2FP.F16.E4M3.UNPACK_B R0, R156.reuse ;  /* 0x0000009cff00723e */ /* 0x080fe200020006ff */
[--C-:B------:R-:W-:Y:S02]  /*75a0*/  HADD2.F32 R112, -RZ, R4.reuse.H0_H0 ;  /* 0x20000004ff707230 */ /* 0x100fe40000004100 */
[----:B------:R-:W-:Y:S01]  /*75b0*/  HADD2.F32 R107, -RZ, R4.H1_H1 ;  /* 0x30000004ff6b7230 */ /* 0x000fe20000004100 */
[----:B------:R-:W-:Y:S01]  /*75c0*/  F2FP.F16.E4M3.UNPACK_B R4, R157 ;  /* 0x0000009dff04723e */ /* 0x000fe200020006ff */
[--C-:B------:R-:W-:Y:S02]  /*75d0*/  HADD2.F32 R108, -RZ, R3.reuse.H0_H0 ;  /* 0x20000003ff6c7230 */ /* 0x100fe40000004100 */
[----:B------:R-:W-:Y:S01]  /*75e0*/  HADD2.F32 R103, -RZ, R3.H1_H1 ;  /* 0x30000003ff677230 */ /* 0x000fe20000004100 */
[----:B------:R-:W-:Y:S01]  /*75f0*/  F2FP.F16.E4M3.UNPACK_B R3, R155.H1 ;  /* 0x0000009bff03723e */ /* 0x000fe200030006ff */
[--C-:B------:R-:W-:Y:S02]  /*7600*/  HADD2.F32 R116, -RZ, R0.reuse.H0_H0 ;  /* 0x20000000ff747230 */ /* 0x100fe40000004100 */
[----:B------:R-:W-:Y:S01]  /*7610*/  HADD2.F32 R111, -RZ, R0.H1_H1 ;  /* 0x30000000ff6f7230 */ /* 0x000fe20000004100 */
[----:B------:R-:W-:Y:S01]  /*7620*/  F2FP.F16.E4M3.UNPACK_B R0, R156.H1 ;  /* 0x0000009cff00723e */ /* 0x000fe200030006ff */
[--C-:B------:R-:W-:Y:S02]  /*7630*/  HADD2.F32 R120, -RZ, R4.reuse.H0_H0 ;  /* 0x20000004ff787230 */ /* 0x100fe40000004100 */
[----:B------:R-:W-:Y:S02]  /*7640*/  HADD2.F32 R115, -RZ, R4.H1_H1 ;  /* 0x30000004ff737230 */ /* 0x000fe40000004100 */
[--C-:B------:R-:W-:Y:S01]  /*7650*/  HADD2.F32 R114, -RZ, R3.reuse.H0_H0 ;  /* 0x20000003ff727230 */ /* 0x100fe20000004100 */
[----:B------:R-:W1:Y:S01]  /*7660*/  LDTM.x64 R4, tmem[UR4+0x40] ;  /* 0x00004004000479ee */ /* 0x000e620008340000 */
[----:B------:R-:W-:Y:S01]  /*7670*/  HADD2.F32 R109, -RZ, R3.H1_H1 ;  /* 0x30000003ff6d7230 */ /* 0x000fe20000004100 */
[----:B------:R-:W-:Y:S01]  /*7680*/  F2FP.F16.E4M3.UNPACK_B R3, R157.H1 ;  /* 0x0000009dff03723e */ /* 0x000fe200030006ff */
        /* <DEDUP_REMOVED lines=14> */
[----:B------:R-:W-:Y:S01]  /*7770*/  F2FP.F16.E4M3.UNPACK_B R0, R160.H1 ;  /* 0x000000a0ff00723e */ /* 0x000fe200030006ff */
[--C-:B------:R-:W-:Y:S02]  /*7780*/  HADD2.F32 R132, -RZ, R3.reuse.H0_H0 ;  /* 0x20000003ff847230 */ /* 0x100fe40000004100 */
[C---:B-1----:R-:W-:Y:S01]  /*7790*/  FMUL R7, R78.reuse, R7 ;  /* 0x000000074e077220 */ /* 0x042fe20000400000 */
        /* <DEDUP_REMOVED lines=10> */
[C---:B------:R-:W-:Y:S01]  /*7840*/  FMUL R0, R78.reuse, R4 ;  /* 0x000000044e007220 */ /* 0x040fe20000400000 */
[--C-:B------:R-:W-:Y:S01]  /*7850*/  HADD2.F32 R140, -RZ, R135.reuse.H0_H0 ;  /* 0x20000087ff8c7230 */ /* 0x100fe20000004100 */
[----:B------:R-:W-:Y:S01]  /*7860*/  F2FP.F16.E4M3.UNPACK_B R4, R163 ;  /* 0x000000a3ff04723e */ /* 0x000fe200020006ff */
[----:B------:R-:W-:Y:S02]  /*7870*/  HADD2.F32 R135, -RZ, R135.H1_H1 ;  /* 0x30000087ff877230 */ /* 0x000fe40000004100 */
[C---:B------:R-:W-:Y:S01]  /*7880*/  FFMA R0, R81.reuse, R2, R0 ;  /* 0x0000000251007223 */ /* 0x040fe20000000000 */
[C---:B------:R-:W-:Y:S01]  /*7890*/  FMUL R2, R78.reuse, R5 ;  /* 0x000000054e027220 */ /* 0x040fe20000400000 */
[--C-:B------:R-:W-:Y:S01]  /*78a0*/  HADD2.F32 R142, -RZ, R3.reuse.H0_H0 ;  /* 0x20000003ff8e7230 */ /* 0x100fe20000004100 */
[----:B------:R-:W-:Y:S01]  /*78b0*/  F2FP.F16.E4M3.UNPACK_B R5, R163.H1 ;  /* 0x000000a3ff05723e */ /* 0x000fe200030006ff */
[----:B------:R-:W-:Y:S02]  /*78c0*/  HADD2.F32 R137, -RZ, R3.H1_H1 ;  /* 0x30000003ff897230 */ /* 0x000fe40000004100 */
[C---:B------:R-:W-:Y:S01]  /*78d0*/  FFMA R2, R81.reuse, R82, R2 ;  /* 0x0000005251027223 */ /* 0x040fe20000000002 */
[--C-:B------:R-:W-:Y:S02]  /*78e0*/  HADD2.F32 R82, -RZ, R4.reuse.H0_H0 ;  /* 0x20000004ff527230 */ /* 0x100fe40000004100 */
[C---:B------:R-:W-:Y:S01]  /*78f0*/  FMUL R3, R78.reuse, R6 ;  /* 0x000000064e037220 */ /* 0x040fe20000400000 */
[----:B------:R-:W-:Y:S02]  /*7900*/  HADD2.F32 R139, -RZ, R4.H1_H1 ;  /* 0x30000004ff8b7230 */ /* 0x000fe40000004100 */
[C---:B------:R-:W-:Y:S01]  /*7910*/  FMUL R4, R78.reuse, R9 ;  /* 0x000000094e047220 */ /* 0x040fe20000400000 */
[--C-:B------:R-:W-:Y:S02]  /*7920*/  HADD2.F32 R141, -RZ, R5.reuse.H1_H1 ;  /* 0x30000005ff8d7230 */ /* 0x100fe40000004100 */
[C---:B------:R-:W-:Y:S01]  /*7930*/  FFMA R3, R81.reuse, R84, R3 ;  /* 0x0000005451037223 */ /* 0x040fe20000000003 */
[----:B------:R-:W-:Y:S01]  /*7940*/  FFMA R7, R81, R86, R7 ;  /* 0x0000005651077223 */ /* 0x000fe20000000007 */
[----:B------:R-:W-:Y:S02]  /*7950*/  HADD2.F32 R84, -RZ, R5.H0_H0 ;  /* 0x20000005ff547230 */ /* 0x000fe40000004100 */
[C---:B------:R-:W-:Y:S01]  /*7960*/  FMUL R5, R78.reuse, R10 ;  /* 0x0000000a4e057220 */ /* 0x040fe20000400000 */
[C---:B------:R-:W-:Y:S01]  /*7970*/  FMUL R6, R78.reuse, R11 ;  /* 0x0000000b4e067220 */ /* 0x040fe20000400000 */
[C---:B------:R-:W-:Y:S01]  /*7980*/  FMUL R11, R78.reuse, R16 ;  /* 0x000000104e0b7220 */ /* 0x040fe20000400000 */
[----:B------:R-:W-:Y:S01]  /*7990*/  F2FP.SATFINITE.E4M3.F32.PACK_AB_MERGE_C R143, R7, R3, RZ ;  /* 0x00000003078f723e */ /* 0x000fe200048070ff */
[C---:B------:R-:W-:Y:S01]  /*79a0*/  FMUL R3, R78.reuse, R8 ;  /* 0x000000084e037220 */ /* 0x040fe20000400000 */
[C---:B------:R-:W-:Y:S01]  /*79b0*/  FMUL R7, R78.reuse, R12 ;  /* 0x0000000c4e077220 */ /* 0x040fe20000400000 */
[C---:B------:R-:W-:Y:S01]  /*79c0*/  FMUL R8, R78.reuse, R13 ;  /* 0x0000000d4e087220 */ /* 0x040fe20000400000 */
[C---:B------:R-:W-:Y:S01]  /*79d0*/  FMUL R12, R78.reuse, R17 ;  /* 0x000000114e0c7220 */ /* 0x040fe20000400000 */
[C---:B------:R-:W-:Y:S01]  /*79e0*/  FFMA R3, R81.reuse, R88, R3 ;  /* 0x0000005851037223 */ /* 0x040fe20000000003 */
[C---:B------:R-:W-:Y:S01]  /*79f0*/  FFMA R4, R81.reuse, R83, R4 ;  /* 0x0000005351047223 */ /* 0x040fe20000000004 */
[C---:B------:R-:W-:Y:S01]  /*7a00*/  FFMA R5, R81.reuse, R90, R5 ;  /* 0x0000005a51057223 */ /* 0x040fe20000000005 */
[C---:B------:R-:W-:Y:S01]  /*7a10*/  FFMA R6, R81.reuse, R85, R6 ;  /* 0x0000005551067223 */ /* 0x040fe20000000006 */
[C---:B------:R-:W-:Y:S01]  /*7a20*/  FFMA R7, R81.reuse, R92, R7 ;  /* 0x0000005c51077223 */ /* 0x040fe20000000007 */
[C---:B------:R-:W-:Y:S01]  /*7a30*/  FFMA R8, R81.reuse, R87, R8 ;  /* 0x0000005751087223 */ /* 0x040fe20000000008 */
[C---:B------:R-:W-:Y:S01]  /*7a40*/  FMUL R16, R78.reuse, R21 ;  /* 0x000000154e107220 */ /* 0x040fe20000400000 */
[----:B------:R-:W-:Y:S01]  /*7a50*/  FMUL R9, R78, R14 ;  /* 0x0000000e4e097220 */ /* 0x000fe20000400000 */
[----:B------:R-:W-:Y:S01]  /*7a60*/  F2FP.SATFINITE.E4M3.F32.PACK_AB_MERGE_C R5, R6, R5, RZ ;  /* 0x000000050605723e */ /* 0x000fe200048070ff */
[C---:B------:R-:W-:Y:S01]  /*7a70*/  FMUL R10, R78.reuse, R15 ;  /* 0x0000000f4e0a7220 */ /* 0x040fe20000400000 */
[C---:B------:R-:W-:Y:S01]  /*7a80*/  FMUL R15, R78.reuse, R20 ;  /* 0x000000144e0f7220 */ /* 0x040fe20000400000 */
[C---:B------:R-:W-:Y:S01]  /*7a90*/  FFMA R9, R81.reuse, R94, R9 ;  /* 0x0000005e51097223 */ /* 0x040fe20000000009 */
[C---:B------:R-:W-:Y:S01]  /*7aa0*/  FMUL R20, R78.reuse, R25 ;  /* 0x000000194e147220 */ /* 0x040fe20000400000 */
[C---:B------:R-:W-:Y:S01]  /*7ab0*/  FFMA R10, R81.reuse, R89, R10 ;  /* 0x00000059510a7223 */ /* 0x040fe2000000000a */
[C---:B------:R-:W-:Y:S01]  /*7ac0*/  FFMA R11, R81.reuse, R96, R11 ;  /* 0x00000060510b7223 */ /* 0x040fe2000000000b */
[C---:B------:R-:W-:Y:S01]  /*7ad0*/  FFMA R12, R81.reuse, R91, R12 ;  /* 0x0000005b510c7223 */ /* 0x040fe2000000000c */
[C---:B------:R-:W-:Y:S01]  /*7ae0*/  FMUL R13, R78.reuse, R18 ;  /* 0x000000124e0d7220 */ /* 0x040fe20000400000 */
[----:B------:R-:W-:Y:S01]  /*7af0*/  FMUL R14, R78, R19 ;  /* 0x000000134e0e7220 */ /* 0x000fe20000400000 */
[----:B------:R-:W-:Y:S01]  /*7b00*/  F2FP.SATFINITE.E4M3.F32.PACK_AB_MERGE_C R9, R10, R9, RZ ;  /* 0x000000090a09723e */ /* 0x000fe200048070ff */
[C---:B------:R-:W-:Y:S01]  /*7b10*/  FMUL R19, R78.reuse, R24 ;  /* 0x000000184e137220 */ /* 0x040fe20000400000 */
        /* <DEDUP_REMOVED lines=17> */
[----:B------:R-:W-:Y:S01]  /*7c30*/  FMUL R27, R78, R32 ;  /* 0x000000204e1b7220 */ /* 0x000fe20000400000 */
[C---:B------:R-:W-:Y:S01]  /*7c40*/  FFMA R21, R81.reuse, R106, R21 ;  /* 0x0000006a51157223 */ /* 0x040fe20000000015 */
[C---:B------:R-:W-:Y:S01]  /*7c50*/  FFMA R22, R81.reuse, R101, R22 ;  /* 0x0000006551167223 */ /* 0x040fe20000000016 */
[----:B------:R-:W-:Y:S01]  /*7c60*/  F2FP.SATFINITE.E4M3.F32.PACK_AB_MERGE_C R16, R16, R15, R17 ;  /* 0x0000000f1010723e */ /* 0x000fe20004807011 */
[C---:B------:R-:W-:Y:S01]  /*7c70*/  FFMA R23, R81.reuse, R108, R23 ;  /* 0x0000006c51177223 */ /* 0x040fe20000000017 */
[C---:B------:R-:W-:Y:S01]  /*7c80*/  FFMA R24, R81.reuse, R103, R24 ;  /* 0x0000006751187223 */ /* 0x040fe20000000018 */
[----:B------:R-:W-:Y:S01]  /*7c90*/  FMUL R32, R78, R37 ;  /* 0x000000254e207220 */ /* 0x000fe20000400000 */
[----:B------:R-:W-:Y:S01]  /*7ca0*/  F2FP.SATFINITE.E4M3.F32.PACK_AB_MERGE_C R21, R22, R21, RZ ;  /* 0x000000151615723e */ /* 0x000fe200048070ff */
[C---:B------:R-:W-:Y:S01]  /*7cb0*/  FMUL R25, R78.reuse, R30 ;  /* 0x0000001e4e197220 */ /* 0x040fe20000400000 */
[C---:B------:R-:W-:Y:S01]  /*7cc0*/  FMUL R26, R78.reuse, R31 ;  /* 0x0000001f4e1a7220 */ /* 0x040fe20000400000 */
[----:B------:R-:W-:Y:S01]  /*7cd0*/  FMUL R31, R78, R36 ;  /* 0x000000244e1f7220 */ /* 0x000fe20000400000 */
[----:B------:R-:W-:Y:S01]  /*7ce0*/  F2FP.SATFINITE.E4M3.F32.PACK_AB_MERGE_C R17, R20, R19, R21 ;  /* 0x000000131411723e */ /* 0x000fe20004807015 */
        /* <DEDUP_REMOVED lines=8> */
[----:B------:R-:W-:Y:S01]  /*7d70*/  FMUL R35, R78, R40 ;  /* 0x000000284e237220 */ /* 0x000fe20000400000 */
[C---:B------:R-:W-:Y:S01]  /*7d80*/  FFMA R29, R81.reuse, R114, R29 ;  /* 0x00000072511d7223 */ /* 0x040fe2000000001d */
[----:B------:R-:W-:Y:S01]  /*7d90*/  F2FP.SATFINITE.E4M3.F32.PACK_AB_MERGE_C R18, R24, R23, R18 ;  /* 0x000000171812723e */ /* 0x000fe20004807012 */
        /* <DEDUP_REMOVED lines=22> */
[C---:B------:R-:W-:Y:S01]  /*7f00*/  FMUL R41, R78.reuse, R46 ;  /* 0x0000002e4e297220 */ /* 0x040fe20000400000 */
[C---:B------:R-:W-:Y:S01]  /*7f10*/  FMUL R42, R78.reuse, R47 ;  /* 0x0000002f4e2a7220 */ /* 0x040fe20000400000 */
[C---:B------:R-:W-:Y:S01]  /*7f20*/  FFMA R40, R81.reuse, R119, R40 ;  /* 0x0000007751287223 */ /* 0x040fe20000000028 */
[--C-:B------:R-:W-:Y:S02]  /*7f30*/  HADD2.F32 R130, -RZ, R125.reuse.H0_H0 ;  /* 0x2000007dff827230 */ /* 0x100fe40000004100 */
[C---:B------:R-:W-:Y:S01]  /*7f40*/  FFMA R41, R81.reuse, R126, R41 ;  /* 0x0000007e51297223 */ /* 0x040fe20000000029 */
[----:B------:R-:W-:Y:S02]  /*7f50*/  HADD2.F32 R125, -RZ, R125.H1_H1 ;  /* 0x3000007dff7d7230 */ /* 0x000fe40000004100 */
[C---:B------:R-:W-:Y:S01]  /*7f60*/  FMUL R45, R78.reuse, R50 ;  /* 0x000000324e2d7220 */ /* 0x040fe20000400000 */
[C---:B------:R-:W-:Y:S01]  /*7f70*/  FFMA R42, R81.reuse, R121, R42 ;  /* 0x00000079512a7223 */ /* 0x040fe2000000002a */
[C---:B------:R-:W-:Y:S01]  /*7f80*/  FMUL R46, R78.reuse, R51 ;  /* 0x000000334e2e7220 */ /* 0x040fe20000400000 */
[C---:B------:R-:W-:Y:S01]  /*7f90*/  FFMA R43, R81.reuse, R128, R43 ;  /* 0x00000080512b7223 */ /* 0x040fe2000000002b */
[C---:B------:R-:W-:Y:S01]  /*7fa0*/  FMUL R47, R78.reuse, R52 ;  /* 0x000000344e2f7220 */ /* 0x040fe20000400000 */
        /* <DEDUP_REMOVED lines=10> */
[C---:B------:R-:W-:Y:S01]  /*8050*/  FFMA R45, R81.reuse, R130, R45 ;  /* 0x00000082512d7223 */ /* 0x040fe2000000002d */
[C---:B------:R-:W-:Y:S01]  /*8060*/  FMUL R59, R78.reuse, R64 ;  /* 0x000000404e3b7220 */ /* 0x040fe20000400000 */
[C---:B------:R-:W-:Y:S01]  /*8070*/  FMUL R60, R78.reuse, R65 ;  /* 0x000000414e3c7220 */ /* 0x040fe20000400000 */
[C---:B------:R-:W-:Y:S01]  /*8080*/  FMUL R61, R78.reuse, R66 ;  /* 0x000000424e3d7220 */ /* 0x040fe20000400000 */
[----:B------:R-:W-:Y:S01]  /*8090*/  FMUL R62, R78, R67 ;  /* 0x000000434e3e7220 */ /* 0x000fe20000400000 */
[C---:B------:R-:W-:Y:S01]  /*80a0*/  FFMA R46, R81.reuse, R125, R46 ;  /* 0x0000007d512e7223 */ /* 0x040fe2000000002e */
[----:B------:R-:W-:Y:S01]  /*80b0*/  F2FP.SATFINITE.E4M3.F32.PACK_AB_MERGE_C R64, R2, R0, R143 ;  /* 0x000000000240723e */ /* 0x000fe2000480708f */
[C---:B------:R-:W-:Y:S01]  /*80c0*/  FFMA R47, R81.reuse, R132, R47 ;  /* 0x00000084512f7223 */ /* 0x040fe2000000002f */
[----:B------:R-:W-:Y:S01]  /*80d0*/  F2FP.SATFINITE.E4M3.F32.PACK_AB_MERGE_C R65, R4, R3, R5 ;  /* 0x000000030441723e */ /* 0x000fe20004807005 */
[C---:B------:R-:W-:Y:S01]  /*80e0*/  FFMA R48, R81.reuse, R127, R48 ;  /* 0x0000007f51307223 */ /* 0x040fe20000000030 */
[----:B------:R-:W-:Y:S01]  /*80f0*/  F2FP.SATFINITE.E4M3.F32.PACK_AB_MERGE_C R66, R8, R7, R9 ;  /* 0x000000070842723e */ /* 0x000fe20004807009 */
[C---:B------:R-:W-:Y:S01]  /*8100*/  FFMA R49, R81.reuse, R134, R49 ;  /* 0x0000008651317223 */ /* 0x040fe20000000031 */
[----:B------:R-:W-:Y:S01]  /*8110*/  F2FP.SATFINITE.E4M3.F32.PACK_AB_MERGE_C R67, R12, R11, R13 ;  /* 0x0000000b0c43723e */ /* 0x000fe2000480700d */
[----:B------:R-:W-:Y:S01]  /*8120*/  FMUL R53, R78, R58 ;  /* 0x0000003a4e357220 */ /* 0x000fe20000400000 */
[C---:B------:R-:W-:Y:S01]  /*8130*/  FFMA R50, R81.reuse, R129, R50 ;  /* 0x0000008151327223 */ /* 0x040fe20000000032 */
[C---:B------:R-:W-:Y:S01]  /*8140*/  FFMA R51, R81.reuse, R136, R51 ;  /* 0x0000008851337223 */ /* 0x040fe20000000033 */
[C---:B------:R-:W-:Y:S01]  /*8150*/  FFMA R52, R81.reuse, R131, R52 ;  /* 0x0000008351347223 */ /* 0x040fe20000000034 */
[----:B------:R1:W-:Y:S01]  /*8160*/  STS.128 [R172+UR49+0xa200], R64 ;  /* 0x00a20040ac007988 */ /* 0x0003e20008000c31 */
[C---:B------:R-:W-:Y:S01]  /*8170*/  FFMA R53, R81.reuse, R138, R53 ;  /* 0x0000008a51357223 */ /* 0x040fe20000000035 */
[----:B------:R-:W-:Y:S01]  /*8180*/  F2FP.SATFINITE.E4M3.F32.PACK_AB_MERGE_C R37, R38, R37, RZ ;  /* 0x000000252625723e */ /* 0x000fe200048070ff */
[C---:B------:R-:W-:Y:S01]  /*8190*/  FFMA R54, R81.reuse, R133, R54 ;  /* 0x0000008551367223 */ /* 0x040fe20000000036 */
[----:B------:R-:W-:Y:S01]  /*81a0*/  FMUL R58, R78, R63 ;  /* 0x0000003f4e3a7220 */ /* 0x000fe20000400000 */
[C---:B------:R-:W-:Y:S01]  /*81b0*/  FFMA R55, R81.reuse, R140, R55 ;  /* 0x0000008c51377223 */ /* 0x040fe20000000037 */
[C---:B------:R-:W-:Y:S01]  /*81c0*/  FFMA R56, R81.reuse, R135, R56 ;  /* 0x0000008751387223 */ /* 0x040fe20000000038 */
[C---:B------:R-:W-:Y:S01]  /*81d0*/  FFMA R57, R81.reuse, R142, R57 ;  /* 0x0000008e51397223 */ /* 0x040fe20000000039 */
[----:B------:R1:W-:Y:S01]  /*81e0*/  STS.128 [R192+0xa010], R16 ;  /* 0x00a01010c0007388 */ /* 0x0003e20000000c00 */
[----:B------:R-:W-:Y:S01]  /*81f0*/  F2FP.SATFINITE.E4M3.F32.PACK_AB_MERGE_C R33, R36, R35, R37 ;  /* 0x000000232421723e */ /* 0x000fe20004807025 */
[C---:B------:R-:W-:Y:S01]  /*8200*/  FFMA R58, R81.reuse, R137, R58 ;  /* 0x00000089513a7223 */ /* 0x040fe2000000003a */
[----:B------:R-:W-:Y:S01]  /*8210*/  F2FP.SATFINITE.E4M3.F32.PACK_AB_MERGE_C R34, R42, R41, RZ ;  /* 0x000000292a22723e */ /* 0x000fe200048070ff */
[C---:B------:R-:W-:Y:S01]  /*8220*/  FFMA R59, R81.reuse, R82, R59 ;  /* 0x00000052513b7223 */ /* 0x040fe2000000003b */
[----:B------:R-:W-:Y:S01]  /*8230*/  F2FP.SATFINITE.E4M3.F32.PACK_AB_MERGE_C R35, R46, R45, RZ ;  /* 0x0000002d2e23723e */ /* 0x000fe200048070ff */
        /* <DEDUP_REMOVED lines=25> */
[----:B------:R-:W-:Y:S02]  /*83d0*/  UIADD3 UR8, UP0, UPT, UR52, 0x680, URZ ;  /* 0x0000068034087890 */ /* 0x000fe4000ff1e0ff */
[----:B------:R-:W-:Y:S02]  /*83e0*/  UIADD3 UR5, UPT, UPT, UR41, 0x40, URZ ;  /* 0x0000004029057890 */ /* 0x000fe4000fffe0ff */
[----:B------:R-:W-:Y:S02]  /*83f0*/  UIADD3 UR4, UPT, UPT, UR49, 0xa200, URZ ;  /* 0x0000a20031047890 */ /* 0x000fe4000fffe0ff */
[----:B------:R-:W-:Y:S01]  /*8400*/  UIADD3.X UR9, UPT, UPT, URZ, UR53, URZ, UP0, !UPT ;  /* 0x00000035ff097290 */ /* 0x000fe200087fe4ff */
[----:B------:R-:W-:Y:S01]  /*8410*/  UMOV UR6, UR42 ;  /* 0x0000002a00067c82 */ /* 0x000fe20008000000 */
[----:B------:R-:W-:Y:S07]  /*8420*/  UMOV UR7, UR36 ;  /* 0x0000002400077c82 */ /* 0x000fee0008000000 */
[----:B------:R2:W-:Y:S01]  /*8430*/  UTMASTG.3D [UR4], [UR8] ;  /* 0x00000004080073b5 */ /* 0x0005e20008010000 */
[----:B------:R0:W-:Y:S01]  /*8440*/  UTMACMDFLUSH ;  /* 0x00000000000079b7 */ /* 0x0001e20000000000 */
[----:B--2---:R-:W-:Y:S04]  /*8450*/  DEPBAR.LE SB0, 0x1 ;  /* 0x000080400000791a */ /* 0x004fe80000000000 */
.L_x_110:
[----:B------:R-:W-:Y:S05]  /*8460*/  BSYNC.RECONVERGENT B0 ;  /* 0x0000000000007941 */ /* 0x000fea0003800200 */
.L_x_109:
        /* <DEDUP_REMOVED lines=16> */
.L_x_114:
[----:B------:R-:W-:Y:S05]  /*8570*/  BSYNC B0 ;  /* 0x0000000000007941 */ /* 0x000fea0003800000 */
.L_x_113:
        /* <DEDUP_REMOVED lines=20> */
.L_x_112:
[----:B------:R-:W-:Y:S05]  /*86c0*/  BSYNC B1 ;  /* 0x0000000000017941 */ /* 0x000fea0003800000 */
.L_x_111:
[----:B--2---:R-:W-:Y:S01]  /*86d0*/  VIADD R0, R80, 0x80 ;  /* 0x0000008050007836 */ /* 0x004fe20000000000 */
        /* <DEDUP_REMOVED lines=10> */
[----:B------:R-:W5:Y:S01]  /*8780*/  LDCU.64 UR6, c[0x4][0x80] ;  /* 0x01001000ff0677ac */ /* 0x000f620008000a00 */
[----:B------:R-:W1:Y:S01]  /*8790*/  LDC.64 R2, c[0x4][R3] ;  /* 0x0100000003027b82 */ /* 0x000e620000000a00 */
[----:B------:R-:W3:Y:S01]  /*87a0*/  LDCU.64 UR4, c[0x4][0x18] ;  /* 0x01000300ff0477ac */ /* 0x000ee20008000a00 */
[----:B--2---:R-:W-:Y:S01]  /*87b0*/  MOV R5, UR9 ;  /* 0x0000000900057c02 */ /* 0x004fe20008000f00 */
[----:B------:R-:W-:Y:S01]  /*87c0*/  IMAD.U32 R4, RZ, RZ, UR8 ;  /* 0x00000008ff047e24 */ /* 0x000fe2000f8e00ff */
[----:B-----5:R-:W-:Y:S01]  /*87d0*/  MOV R7, UR7 ;  /* 0x0000000700077c02 */ /* 0x020fe20008000f00 */
[----:B------:R-:W-:Y:S01]  /*87e0*/  IMAD.U32 R6, RZ, RZ, UR6 ;  /* 0x00000006ff067e24 */ /* 0x000fe2000f8e00ff */
[----:B---3--:R-:W-:Y:S01]  /*87f0*/  MOV R11, UR5 ;  /* 0x00000005000b7c02 */ /* 0x008fe20008000f00 */
[----:B------:R-:W-:Y:S02]  /*8800*/  IMAD.U32 R10, RZ, RZ, UR4 ;  /* 0x00000004ff0a7e24 */ /* 0x000fe4000f8e00ff */
[----:B------:R-:W-:Y:S07]  /*8810*/  LEPC R20, `(.L_x_117) ;  /* 0x000000001014794e */ /* 0x000fee0000000000 */
[----:B-1--4-:R-:W-:Y:S05]  /*8820*/  CALL.ABS.NOINC R2 ;  /* 0x0000000002007343 */ /* 0x012fea0003c00000 */
.L_x_117:
[----:B------:R-:W-:Y:S05]  /*8830*/  BSYNC.RECONVERGENT B6 ;  /* 0x0000000000067941 */ /* 0x000fea0003800200 */
.L_x_116:
[----:B---3--:R-:W-:Y:S01]  /*8840*/  F2FP.F16.E4M3.UNPACK_B R4, R149 ;  /* 0x00000095ff04723e */ /* 0x008fe200020006ff */
        /* <DEDUP_REMOVED lines=13> */
[----:B----4-:R-:W-:Y:S01]  /*8920*/  F2FP.F16.E4M3.UNPACK_B R125, R159.H1 ;  /* 0x0000009fff7d723e */ /* 0x010fe200030006ff */
        /* <DEDUP_REMOVED lines=262> */
[----:B------:R-:W-:Y:S02]  /*9990*/  UIADD3 UR8, UP0, UPT, UR52, 0x680, URZ ;  /* 0x0000068034087890 */ /* 0x000fe4000ff1e0ff */
[----:B------:R-:W-:Y:S02]  /*99a0*/  UIADD3 UR5, UPT, UPT, UR41, 0x80, URZ ;  /* 0x0000008029057890 */ /* 0x000fe4000fffe0ff */
[----:B------:R-:W-:Y:S01]  /*99b0*/  MOV R188, UR10 ;  /* 0x0000000a00bc7c02 */ /* 0x000fe20008000f00 */
[----:B------:R-:W-:Y:S01]  /*99c0*/  UIADD3.X UR9, UPT, UPT, URZ, UR53, URZ, UP0, !UPT ;  /* 0x00000035ff097290 */ /* 0x000fe200087fe4ff */
[----:B------:R-:W-:Y:S02]  /*99d0*/  UMOV UR6, UR42 ;  /* 0x0000002a00067c82 */ /* 0x000fe40008000000 */
[----:B------:R-:W-:Y:S01]  /*99e0*/  R2UR UR4, R188 ;  /* 0x00000000bc0472ca */ /* 0x000fe200000e0000 */
[----:B------:R-:W-:Y:S11]  /*99f0*/  UMOV UR7, UR36 ;  /* 0x0000002400077c82 */ /* 0x000ff60008000000 */
[----:B------:R-:W-:Y:S01]  /*9a00*/  @!UPT UIADD3 URZ, UPT, UPT, URZ, URZ, URZ ;  /* 0x000000fffffff290 */ /* 0x000fe2000fffe0ff */
[----:B------:R2:W-:Y:S01]  /*9a10*/  UTMASTG.3D [UR4], [UR8] ;  /* 0x00000004080073b5 */ /* 0x0005e20008010000 */
[----:B------:R0:W-:Y:S01]  /*9a20*/  UTMACMDFLUSH ;  /* 0x00000000000079b7 */ /* 0x0001e20000000000 */
[----:B--2---:R-:W-:Y:S04]  /*9a30*/  DEPBAR.LE SB0, 0x1 ;  /* 0x000080400000791a */ /* 0x004fe80000000000 */
.L_x_119:
[----:B------:R-:W-:Y:S05]  /*9a40*/  BSYNC.RECONVERGENT B0 ;  /* 0x0000000000007941 */ /* 0x000fea0003800200 */
.L_x_118:
        /* <DEDUP_REMOVED lines=16> */
.L_x_123:
[----:B------:R-:W-:Y:S05]  /*9b50*/  BSYNC B0 ;  /* 0x0000000000007941 */ /* 0x000fea0003800000 */
.L_x_122:
        /* <DEDUP_REMOVED lines=20> */
.L_x_121:
[----:B------:R-:W-:Y:S05]  /*9ca0*/  BSYNC B1 ;  /* 0x0000000000017941 */ /* 0x000fea0003800000 */
.L_x_120:
[----:B--2---:R-:W-:Y:S05]  /*9cb0*/  VIADD R0, R80, 0xc0 ;  /* 0x000000c050007836 */ /* 0x004fea0000000000 */
        /* <DEDUP_REMOVED lines=20> */
.L_x_125:
[----:B------:R-:W-:Y:S01]  /*9e00*/  ISETP.NE.AND P0, PT, R189, RZ, PT ;  /* 0x000000ffbd00720c */ /* 0x000fe20003f05270 */
[----:B------:R-:W-:Y:S05]  /*9e10*/  WARPSYNC.ALL ;  /* 0x0000000000007948 */ /* 0x000fea0003800000 */
[----:B------:R-:W-:Y:S01]  /*9e20*/  R2UR UR4, R80 ;  /* 0x00000000500472ca */ /* 0x000fe200000e0000 */
[----:B------:R-:W-:Y:S01]  /*9e30*/  BSSY.RECONVERGENT B0, `(.L_x_126) ;  /* 0x000011d000007945 */ /* 0x000fe20003800200 */
[----:B---3--:R-:W-:Y:S02]  /*9e40*/  F2FP.F16.E4M3.UNPACK_B R11, R149 ;  /* 0x00000095ff0b723e */ /* 0x008fe400020006ff */
[----:B------:R-:W-:Y:S02]  /*9e50*/  F2FP.F16.E4M3.UNPACK_B R10, R150 ;  /* 0x00000096ff0a723e */ /* 0x000fe400020006ff */
[----:B------:R-:W-:Y:S01]  /*9e60*/  F2FP.F16.E4M3.UNPACK_B R9, R151 ;  /* 0x00000097ff09723e */ /* 0x000fe200020006ff */
[--C-:B------:R-:W-:Y:S01]  /*9e70*/  HADD2.F32 R83, -RZ, R11.reuse.H0_H0 ;  /* 0x2000000bff537230 */ /* 0x100fe20000004100 */
[----:B----4-:R-:W-:Y:S01]  /*9e80*/  F2FP.F16.E4M3.UNPACK_B R8, R152 ;  /* 0x00000098ff08723e */ /* 0x010fe200020006ff */
[----:B------:R-:W-:Y:S01]  /*9e90*/  HADD2.F32 R84, -RZ, R11.H1_H1 ;  /* 0x3000000bff547230 */ /* 0x000fe20000004100 */
[----:B------:R-:W-:Y:S01]  /*9ea0*/  F2FP.F16.E4M3.UNPACK_B R7, R153 ;  /* 0x00000099ff07723e */ /* 0x000fe200020006ff */
[--C-:B------:R-:W-:Y:S01]  /*9eb0*/  HADD2.F32 R87, -RZ, R10.reuse.H0_H0 ;  /* 0x2000000aff577230 */ /* 0x100fe20000004100 */
[----:B------:R-:W-:Y:S01]  /*9ec0*/  F2FP.F16.E4M3.UNPACK_B R6, R154 ;  /* 0x0000009aff06723e */ /* 0x000fe200020006ff */
[----:B------:R-:W-:Y:S01]  /*9ed0*/  HADD2.F32 R88, -RZ, R10.H1_H1 ;  /* 0x3000000aff587230 */ /* 0x000fe20000004100 */
[----:B------:R-:W-:Y:S01]  /*9ee0*/  F2FP.F16.E4M3.UNPACK_B R5, R155 ;  /* 0x0000009bff05723e */ /* 0x000fe200020006ff */
[--C-:B------:R-:W-:Y:S01]  /*9ef0*/  HADD2.F32 R91, -RZ, R9.reuse.H0_H0 ;  /* 0x20000009ff5b7230 */ /* 0x100fe20000004100 */
[----:B-1----:R-:W-:Y:S01]  /*9f00*/  F2FP.F16.E4M3.UNPACK_B R4, R156 ;  /* 0x0000009cff04723e */ /* 0x002fe200020006ff */
[----:B------:R-:W-:Y:S01]  /*9f10*/  HADD2.F32 R92, -RZ, R9.H1_H1 ;  /* 0x30000009ff5c7230 */ /* 0x000fe20000004100 */
[-C--:B------:R-:W-:Y:S01]  /*9f20*/  F2FP.F16.E4M3.UNPACK_B R2, R148.reuse ;  /* 0x00000094ff02723e */ /* 0x080fe200020006ff */
[--C-:B------:R-:W-:Y:S01]  /*9f30*/  HADD2.F32 R95, -RZ, R8.reuse.H0_H0 ;  /* 0x20000008ff5f7230 */ /* 0x100fe20000004100 */
[----:B------:R-:W-:Y:S01]  /*9f40*/  F2FP.F16.E4M3.UNPACK_B R148, R148.H1 ;  /* 0x00000094ff94723e */ /* 0x000fe200030006ff */
[----:B------:R-:W-:Y:S01]  /*9f50*/  HADD2.F32 R97, -RZ, R8.H1_H1 ;  /* 0x30000008ff617230 */ /* 0x000fe20000004100 */
[----:B------:R-:W-:Y:S01]  /*9f60*/  F2FP.F16.E4M3.UNPACK_B R149, R149.H1 ;  /* 0x00000095ff95723e */ /* 0x000fe200030006ff */
[--C-:B------:R-:W-:Y:S01]  /*9f70*/  HADD2.F32 R98, -RZ, R7.reuse.H0_H0 ;  /* 0x20000007ff627230 */ /* 0x100fe20000004100 */
[----:B------:R-:W-:Y:S01]  /*9f80*/  F2FP.F16.E4M3.UNPACK_B R150, R150.H1 ;  /* 0x00000096ff96723e */ /* 0x000fe200030006ff */
[----:B------:R-:W-:Y:S01]  /*9f90*/  HADD2.F32 R101, -RZ, R7.H1_H1 ;  /* 0x30000007ff657230 */ /* 0x000fe20000004100 */
[----:B------:R-:W-:Y:S01]  /*9fa0*/  F2FP.F16.E4M3.UNPACK_B R151, R151.H1 ;  /* 0x00000097ff97723e */ /* 0x000fe200030006ff */
[--C-:B------:R-:W-:Y:S01]  /*9fb0*/  HADD2.F32 R102, -RZ, R6.reuse.H0_H0 ;  /* 0x20000006ff667230 */ /* 0x100fe20000004100 */
[----:B------:R-:W-:Y:S01]  /*9fc0*/  F2FP.F16.E4M3.UNPACK_B R138, R163 ;  /* 0x000000a3ff8a723e */ /* 0x000fe200020006ff */
[----:B------:R-:W-:Y:S01]  /*9fd0*/  HADD2.F32 R105, -RZ, R6.H1_H1 ;  /* 0x30000006ff697230 */ /* 0x000fe20000004100 */
[----:B------:R-:W-:Y:S01]  /*9fe0*/  R2UR UR5, R193 ;  /* 0x00000000c10572ca */ /* 0x000fe200000e0000 */
[--C-:B------:R-:W-:Y:S01]  /*9ff0*/  HADD2.F32 R106, -RZ, R5.reuse.H0_H0 ;  /* 0x20000005ff6a7230 */ /* 0x100fe20000004100 */
[----:B------:R-:W-:Y:S01]  /*a000*/  F2FP.F16.E4M3.UNPACK_B R116, R157 ;  /* 0x0000009dff74723e */ /* 0x000fe200020006ff */
[----:B------:R-:W-:Y:S01]  /*a010*/  HADD2.F32 R109, -RZ, R5.H1_H1 ;  /* 0x30000005ff6d7230 */ /* 0x000fe20000004100 */
[----:B------:R-:W-:Y:S01]  /*a020*/  F2FP.F16.E4M3.UNPACK_B R120, R158 ;  /* 0x0000009eff78723e */ /* 0x000fe200020006ff */
[--C-:B------:R-:W-:Y:S01]  /*a030*/  HADD2.F32 R110, -RZ, R4.reuse.H0_H0 ;  /* 0x20000004ff6e7230 */ /* 0x100fe20000004100 */
[----:B------:R-:W-:Y:S01]  /*a040*/  F2FP.F16.E4M3.UNPACK_B R124, R159 ;  /* 0x0000009fff7c723e */ /* 0x000fe200020006ff */
[----:B------:R-:W-:Y:S01]  /*a050*/  HADD2.F32 R113, -RZ, R4.H1_H1 ;  /* 0x30000004ff717230 */ /* 0x000fe20000004100 */
[----:B------:R-:W-:Y:S01]  /*a060*/  F2FP.F16.E4M3.UNPACK_B R128, R160 ;  /* 0x000000a0ff80723e */ /* 0x000fe200020006ff */
[----:B------:R-:W1:Y:S01]  /*a070*/  LDTM.x64 R4, tmem[UR4+0xc0] ;  /* 0x0000c004000479ee */ /* 0x000e620008340000 */
[--C-:B------:R-:W-:Y:S01]  /*a080*/  HADD2.F32 R0, -RZ, R2.reuse.H0_H0 ;  /* 0x20000002ff007230 */ /* 0x100fe20000004100 */
[----:B------:R-:W-:Y:S01]  /*a090*/  NOP ;  /* 0x0000000000007918 */ /* 0x000fe20000000000 */
[----:B------:R-:W-:Y:S01]  /*a0a0*/  HADD2.F32 R2, -RZ, R2.H1_H1 ;  /* 0x30000002ff027230 */ /* 0x000fe20000004100 */
[----:B------:R-:W-:Y:S01]  /*a0b0*/  UIADD3 UR5, UPT, UPT, UR5, 0xf0, URZ ;  /* 0x000000f005057890 */ /* 0x000fe2000fffe0ff */
[--C-:B------:R-:W-:Y:S01]  /*a0c0*/  HADD2.F32 R86, -RZ, R149.reuse.H1_H1 ;  /* 0x30000095ff567230 */ /* 0x100fe20000004100 */
[----:B------:R-:W-:Y:S01]  /*a0d0*/  F2FP.F16.E4M3.UNPACK_B R132, R161 ;  /* 0x000000a1ff84723e */ /* 0x000fe200020006ff */
[--C-:B------:R-:W-:Y:S01]  /*a0e0*/  HADD2.F32 R114, -RZ, R116.reuse.H0_H0 ;  /* 0x20000074ff727230 */ /* 0x100fe20000004100 */
[----:B------:R-:W-:Y:S01]  /*a0f0*/  UPRMT UR5, UR37, 0x654, UR5 ;  /* 0x0000065425057896 */ /* 0x000fe20008000005 */
[----:B------:R-:W-:Y:S01]  /*a100*/  HADD2.F32 R117, -RZ, R116.H1_H1 ;  /* 0x30000074ff757230 */ /* 0x000fe20000004100 */
[----:B------:R-:W-:Y:S01]  /*a110*/  F2FP.F16.E4M3.UNPACK_B R136, R162 ;  /* 0x000000a2ff88723e */ /* 0x000fe200020006ff */
[--C-:B------:R-:W-:Y:S01]  /*a120*/  HADD2.F32 R118, -RZ, R120.reuse.H0_H0 ;  /* 0x20000078ff767230 */ /* 0x100fe20000004100 */
[----:B------:R-:W-:Y:S01]  /*a130*/  F2FP.F16.E4M3.UNPACK_B R152, R152.H1 ;  /* 0x00000098ff98723e */ /* 0x000fe200030006ff */
[----:B------:R-:W-:Y:S01]  /*a140*/  HADD2.F32 R121, -RZ, R120.H1_H1 ;  /* 0x30000078ff797230 */ /* 0x000fe20000004100 */
[----:B------:R-:W-:Y:S01]  /*a150*/  F2FP.F16.E4M3.UNPACK_B R153, R153.H1 ;  /* 0x00000099ff99723e */ /* 0x000fe200030006ff */
[--C-:B------:R-:W-:Y:S01]  /*a160*/  HADD2.F32 R122, -RZ, R124.reuse.H0_H0 ;  /* 0x2000007cff7a7230 */ /* 0x100fe20000004100 */
[----:B------:R-:W-:Y:S01]  /*a170*/  F2FP.F16.E4M3.UNPACK_B R154, R154.H1 ;  /* 0x0000009aff9a723e */ /* 0x000fe200030006ff */
[----:B-1----:R-:W-:Y:S01]  /*a180*/  SYNCS.ARRIVE.TRANS64.RED.A1T0 RZ, [UR5], RZ ;  /* 0x000000ffffff79a7 */ /* 0x002fe20008100405 */
[----:B------:R-:W-:Y:S01]  /*a190*/  HADD2.F32 R125, -RZ, R124.H1_H1 ;  /* 0x3000007cff7d7230 */ /* 0x000fe20000004100 */
[----:B------:R-:W-:Y:S01]  /*a1a0*/  F2FP.F16.E4M3.UNPACK_B R155, R155.H1 ;  /* 0x0000009bff9b723e */ /* 0x000fe200030006ff */
[--C-:B------:R-:W-:Y:S01]  /*a1b0*/  HADD2.F32 R126, -RZ, R128.reuse.H0_H0 ;  /* 0x20000080ff7e7230 */ /* 0x100fe20000004100 */
[----:B------:R-:W-:Y:S01]  /*a1c0*/  F2FP.F16.E4M3.UNPACK_B R156, R156.H1 ;  /* 0x0000009cff9c723e */ /* 0x000fe200030006ff */
[----:B------:R-:W-:Y:S01]  /*a1d0*/  HADD2.F32 R129, -RZ, R128.H1_H1 ;  /* 0x30000080ff817230 */ /* 0x000fe20000004100 */
[----:B------:R-:W-:Y:S01]  /*a1e0*/  F2FP.F16.E4M3.UNPACK_B R157, R157.H1 ;  /* 0x0000009dff9d723e */ /* 0x000fe200030006ff */
[C---:B------:R-:W-:Y:S01]  /*a1f0*/  FMUL R4, R78.reuse, R4 ;  /* 0x000000044e047220 */ /* 0x040fe20000400000 */
[C---:B------:R-:W-:Y:S01]  /*a200*/  FMUL R5, R78.reuse, R5 ;  /* 0x000000054e057220 */ /* 0x040fe20000400000 */
[----:B------:R-:W-:Y:S02]  /*a210*/  HADD2.F32 R3, -RZ, R148.H0_H0 ;  /* 0x20000094ff037230 */ /* 0x000fe40000004100 */
        /* <DEDUP_REMOVED lines=11> */
[----:B------:R-:W-:Y:S02]  /*a2d0*/  HADD2.F32 R130, -RZ, R132.H0_H0 ;  /* 0x20000084ff827230 */ /* 0x000fe40000004100 */
[C---:B------:R-:W-:Y:S01]  /*a2e0*/  FMUL R6, R78.reuse, R6 ;  /* 0x000000064e067220 */ /* 0x040fe20000400000 */
[----:B------:R-:W-:Y:S02]  /*a2f0*/  HADD2.F32 R82, -RZ, R148.H1_H1 ;  /* 0x30000094ff527230 */ /* 0x000fe40000004100 */
[C---:B------:R-:W-:Y:S01]  /*a300*/  FMUL R7, R78.reuse, R7 ;  /* 0x000000074e077220 */ /* 0x040fe20000400000 */
[----:B------:R-:W-:Y:S02]  /*a310*/  HADD2.F32 R85, -RZ, R149.H0_H0 ;  /* 0x20000095ff557230 */ /* 0x000fe40000004100 */
[C---:B------:R-:W-:Y:S01]  /*a320*/  FFMA R6, R81.reuse, R3, R6 ;  /* 0x0000000351067223 */ /* 0x040fe20000000006 */
[----:B------:R-:W-:Y:S02]  /*a330*/  HADD2.F32 R133, -RZ, R132.H1_H1 ;  /* 0x30000084ff857230 */ /* 0x000fe40000004100 */
[C---:B------:R-:W-:Y:S01]  /*a340*/  FFMA R7, R81.reuse, R82, R7 ;  /* 0x0000005251077223 */ /* 0x040fe20000000007 */
[C---:B------:R-:W-:Y:S01]  /*a350*/  FFMA R8, R81.reuse, R83, R8 ;  /* 0x0000005351087223 */ /* 0x040fe20000000008 */
[C---:B------:R-:W-:Y:S01]  /*a360*/  FFMA R9, R81.reuse, R84, R9 ;  /* 0x0000005451097223 */ /* 0x040fe20000000009 */
[--C-:B------:R-:W-:Y:S02]  /*a370*/  HADD2.F32 R82, -RZ, R138.reuse.H0_H0 ;  /* 0x2000008aff527230 */ /* 0x100fe40000004100 */
[C---:B------:R-:W-:Y:S01]  /*a380*/  FMUL R10, R78.reuse, R10 ;  /* 0x0000000a4e0a7220 */ /* 0x040fe20000400000 */
[----:B------:R-:W-:Y:S02]  /*a390*/  HADD2.F32 R83, -RZ, R138.H1_H1 ;  /* 0x3000008aff537230 */ /* 0x000fe40000004100 */
[C---:B------:R-:W-:Y:S01]  /*a3a0*/  FMUL R11, R78.reuse, R11 ;  /* 0x0000000b4e0b7220 */ /* 0x040fe20000400000 */
[----:B------:R-:W-:Y:S02]  /*a3b0*/  HADD2.F32 R89, -RZ, R150.H0_H0 ;  /* 0x20000096ff597230 */ /* 0x000fe40000004100 */
[C---:B------:R-:W-:Y:S01]  /*a3c0*/  FFMA R10, R81.reuse, R85, R10 ;  /* 0x00000055510a7223 */ /* 0x040fe2000000000a */
[--C-:B------:R-:W-:Y:S02]  /*a3d0*/  HADD2.F32 R134, -RZ, R136.reuse.H0_H0 ;  /* 0x20000088ff867230 */ /* 0x100fe40000004100 */
[C---:B------:R-:W-:Y:S01]  /*a3e0*/  FFMA R11, R81.reuse, R86, R11 ;  /* 0x00000056510b7223 */ /* 0x040fe2000000000b */
[C---:B------:R-:W-:Y:S01]  /*a3f0*/  FFMA R12, R81.reuse, R87, R12 ;  /* 0x00000057510c7223 */ /* 0x040fe2000000000c */
[----:B------:R-:W-:Y:S01]  /*a400*/  FFMA R13, R81, R88, R13 ;  /* 0x00000058510d7223 */ /* 0x000fe2000000000d */
[----:B------:R-:W-:Y:S01]  /*a410*/  F2FP.SATFINITE.E4M3.F32.PACK_AB_MERGE_C R86, R7, R6, RZ ;  /* 0x000000060756723e */ /* 0x000fe200048070ff */
[C---:B------:R-:W-:Y:S01]  /*a420*/  FMUL R7, R78.reuse, R24 ;  /* 0x000000184e077220 */ /* 0x040fe20000400000 */
[----:B------:R-:W-:Y:S01]  /*a430*/  F2FP.SATFINITE.E4M3.F32.PACK_AB_MERGE_C R138, R11, R10, RZ ;  /* 0x0000000a0b8a723e */ /* 0x000fe200048070ff */
[C---:B------:R-:W-:Y:S01]  /*a440*/  FMUL R10, R78.reuse, R25 ;  /* 0x000000194e0a7220 */ /* 0x040fe20000400000 */
[C---:B------:R-:W-:Y:S01]  /*a450*/  FMUL R25, R78.reuse, R32 ;  /* 0x000000204e197220 */ /* 0x040fe20000400000 */
[----:B------:R-:W-:Y:S02]  /*a460*/  HADD2.F32 R137, -RZ, R136.H1_H1 ;  /* 0x30000088ff897230 */ /* 0x000fe40000004100 */
[C---:B------:R-:W-:Y:S01]  /*a470*/  FMUL R14, R78.reuse, R14 ;  /* 0x0000000e4e0e7220 */ /* 0x040fe20000400000 */
[----:B------:R-:W-:Y:S02]  /*a480*/  HADD2.F32 R90, -RZ, R150.H1_H1 ;  /* 0x30000096ff5a7230 */ /* 0x000fe40000004100 */
[C---:B------:R-:W-:Y:S01]  /*a490*/  FMUL R15, R78.reuse, R15 ;  /* 0x0000000f4e0f7220 */ /* 0x040fe20000400000 */
[--C-:B------:R-:W-:Y:S02]  /*a4a0*/  HADD2.F32 R93, -RZ, R151.reuse.H0_H0 ;  /* 0x20000097ff5d7230 */ /* 0x100fe40000004100 */
[C---:B------:R-:W-:Y:S01]  /*a4b0*/  FFMA R14, R81.reuse, R89, R14 ;  /* 0x00000059510e7223 */ /* 0x040fe2000000000e */
[----:B------:R-:W-:Y:S02]  /*a4c0*/  HADD2.F32 R94, -RZ, R151.H1_H1 ;  /* 0x30000097ff5e7230 */ /* 0x000fe40000004100 */
[C---:B------:R-:W-:Y:S01]  /*a4d0*/  FFMA R15, R81.reuse, R90, R15 ;  /* 0x0000005a510f7223 */ /* 0x040fe2000000000f */
[C---:B------:R-:W-:Y:S01]  /*a4e0*/  FFMA R16, R81.reuse, R91, R16 ;  /* 0x0000005b51107223 */ /* 0x040fe20000000010 */
[----:B------:R-:W-:Y:S01]  /*a4f0*/  FFMA R17, R81, R92, R17 ;  /* 0x0000005c51117223 */ /* 0x000fe20000000011 */
[C---:B------:R-:W-:Y:S01]  /*a500*/  FMUL R18, R78.reuse, R18 ;  /* 0x000000124e127220 */ /* 0x040fe20000400000 */
[C---:B------:R-:W-:Y:S01]  /*a510*/  FMUL R19, R78.reuse, R19 ;  /* 0x000000134e137220 */ /* 0x040fe20000400000 */
[--C-:B------:R-:W-:Y:S01]  /*a520*/  HADD2.F32 R96, -RZ, R152.reuse.H0_H0 ;  /* 0x20000098ff607230 */ /* 0x100fe20000004100 */
[----:B------:R-:W-:Y:S01]  /*a530*/  F2FP.SATFINITE.E4M3.F32.PACK_AB_MERGE_C R14, R15, R14, RZ ;  /* 0x0000000e0f0e723e */ /* 0x000fe200048070ff */
[C---:B------:R-:W-:Y:S01]  /*a540*/  FFMA R18, R81.reuse, R93, R18 ;  /* 0x0000005d51127223 */ /* 0x040fe20000000012 */
[C---:B------:R-:W-:Y:S01]  /*a550*/  FFMA R19, R81.reuse, R94, R19 ;  /* 0x0000005e51137223 */ /* 0x040fe20000000013 */
[C---:B------:R-:W-:Y:S01]  /*a560*/  FFMA R0, R81.reuse, R95, R0 ;  /* 0x0000005f51007223 */ /* 0x040fe20000000000 */
[----:B------:R-:W-:Y:S01]  /*a570*/  FFMA R2, R81, R97, R2 ;  /* 0x0000006151027223 */ /* 0x000fe20000000002 */
[----:B------:R-:W-:Y:S02]  /*a580*/  HADD2.F32 R99, -RZ, R152.H1_H1 ;  /* 0x30000098ff637230 */ /* 0x000fe40000004100 */
[C---:B------:R-:W-:Y:S01]  /*a590*/  FMUL R3, R78.reuse, R22 ;  /* 0x000000164e037220 */ /* 0x040fe20000400000 */
[----:B------:R-:W-:Y:S01]  /*a5a0*/  F2FP.SATFINITE.E4M3.F32.PACK_AB_MERGE_C R18, R19, R18, RZ ;  /* 0x000000121312723e */ /* 0x000fe200048070ff */
[C---:B------:R-:W-:Y:S01]  /*a5b0*/  FMUL R22, R78.reuse, R29 ;  /* 0x0000001d4e167220 */ /* 0x040fe20000400000 */
[C---:B------:R-:W-:Y:S01]  /*a5c0*/  FMUL R29, R78.reuse, R36 ;  /* 0x000000244e1d7220 */ /* 0x040fe20000400000 */
[C---:B------:R-:W-:Y:S01]  /*a5d0*/  FFMA R3, R81.reuse, R96, R3 ;  /* 0x0000006051037223 */ /* 0x040fe20000000003 */
[C---:B------:R-:W-:Y:S01]  /*a5e0*/  FMUL R6, R78.reuse, R23 ;  /* 0x000000174e067220 */ /* 0x040fe20000400000 */
[--C-:B------:R-:W-:Y:S02]  /*a5f0*/  HADD2.F32 R100, -RZ, R153.reuse.H0_H0 ;  /* 0x20000099ff647230 */ /* 0x100fe40000004100 */
[C---:B------:R-:W-:Y:S01]  /*a600*/  FMUL R11, R78.reuse, R26 ;  /* 0x0000001a4e0b7220 */ /* 0x040fe20000400000 */
[----:B------:R-:W-:Y:S02]  /*a610*/  HADD2.F32 R103, -RZ, R153.H1_H1 ;  /* 0x30000099ff677230 */ /* 0x000fe40000004100 */
[C---:B------:R-:W-:Y:S01]  /*a620*/  FFMA R6, R81.reuse, R99, R6 ;  /* 0x0000006351067223 */ /* 0x040fe20000000006 */
[C---:B------:R-:W-:Y:S01]  /*a630*/  FFMA R7, R81.reuse, R98, R7 ;  /* 0x0000006251077223 */ /* 0x040fe20000000007 */
[C---:B------:R-:W-:Y:S01]  /*a640*/  FFMA R10, R81.reuse, R101, R10 ;  /* 0x00000065510a7223 */ /* 0x040fe2000000000a */
[C---:B------:R-:W-:Y:S01]  /*a650*/  FFMA R11, R81.reuse, R100, R11 ;  /* 0x00000064510b7223 */ /* 0x040fe2000000000b */
[----:B------:R-:W-:Y:S01]  /*a660*/  FMUL R26, R78, R33 ;  /* 0x000000214e1a7220 */ /* 0x000fe20000400000 */
[----:B------:R-:W-:Y:S01]  /*a670*/  F2FP.SATFINITE.E4M3.F32.PACK_AB_MERGE_C R3, R6, R3, RZ ;  /* 0x000000030603723e */ /* 0x000fe200048070ff */
[C---:B------:R-:W-:Y:S01]  /*a680*/  FMUL R33, R78.reuse, R40 ;  /* 0x000000284e217220 */ /* 0x040fe20000400000 */
        /* <DEDUP_REMOVED lines=8> */
[C---:B------:R-:W-:Y:S01]  /*a710*/  FMUL R30, R78.reuse, R37 ;  /* 0x000000254e1e7220 */ /* 0x040fe20000400000 */
[C---:B------:R-:W-:Y:S01]  /*a720*/  FMUL R37, R78.reuse, R44 ;  /* 0x0000002c4e257220 */ /* 0x040fe20000400000 */
[C---:B------:R-:W-:Y:S01]  /*a730*/  FMUL R24, R78.reuse, R31 ;  /* 0x0000001f4e187220 */ /* 0x040fe20000400000 */
[----:B------:R-:W-:Y:S01]  /*a740*/  F2FP.F16.E4M3.UNPACK_B R158, R158.H1 ;  /* 0x0000009eff9e723e */ /* 0x000fe200030006ff */
[--C-:B------:R-:W-:Y:S02]  /*a750*/  HADD2.F32 R108, -RZ, R155.reuse.H0_H0 ;  /* 0x2000009bff6c7230 */ /* 0x100fe40000004100 */
[----:B------:R-:W-:Y:S01]  /*a760*/  FMUL R27, R78, R34 ;  /* 0x000000224e1b7220 */ /* 0x000fe20000400000 */
[----:B------:R-:W-:Y:S02]  /*a770*/  HADD2.F32 R111, -RZ, R155.H1_H1 ;  /* 0x3000009bff6f7230 */ /* 0x000fe40000004100 */
[C---:B------:R-:W-:Y:S01]  /*a780*/  FFMA R24, R81.reuse, R107, R24 ;  /* 0x0000006b51187223 */ /* 0x040fe20000000018 */
[----:B------:R-:W-:Y:S01]  /*a790*/  F2FP.F16.E4M3.UNPACK_B R159, R159.H1 ;  /* 0x0000009fff9f723e */ /* 0x000fe200030006ff */
[C---:B------:R-:W-:Y:S01]  /*a7a0*/  FFMA R25, R81.reuse, R106, R25 ;  /* 0x0000006a51197223 */ /* 0x040fe20000000019 */
[C---:B------:R-:W-:Y:S01]  /*a7b0*/  FFMA R26, R81.reuse, R109, R26 ;  /* 0x0000006d511a7223 */ /* 0x040fe2000000001a */
[----:B------:R-:W-:Y:S01]  /*a7c0*/  F2FP.F16.E4M3.UNPACK_B R160, R160.H1 ;  /* 0x000000a0ffa0723e */ /* 0x000fe200030006ff */
[C---:B------:R-:W-:Y:S01]  /*a7d0*/  FFMA R27, R81.reuse, R108, R27 ;  /* 0x0000006c511b7223 */ /* 0x040fe2000000001b */
[----:B------:R-:W-:Y:S01]  /*a7e0*/  F2FP.SATFINITE.E4M3.F32.PACK_AB_MERGE_C R6, R24, R23, RZ ;  /* 0x000000171806723e */ /* 0x000fe200048070ff */
[C---:B------:R-:W-:Y:S01]  /*a7f0*/  FMUL R34, R78.reuse, R41 ;  /* 0x000000294e227220 */ /* 0x040fe20000400000 */
[C---:B------:R-:W-:Y:S01]  /*a800*/  FMUL R41, R78.reuse, R48 ;  /* 0x000000304e297220 */ /* 0x040fe20000400000 */
[----:B------:R-:W-:Y:S01]  /*a810*/  FMUL R28, R78, R35 ;  /* 0x000000234e1c7220 */ /* 0x000fe20000400000 */
[----:B------:R-:W-:Y:S01]  /*a820*/  F2FP.F16.E4M3.UNPACK_B R161, R161.H1 ;  /* 0x000000a1ffa1723e */ /* 0x000fe200030006ff */
[--C-:B------:R-:W-:Y:S01]  /*a830*/  HADD2.F32 R112, -RZ, R156.reuse.H0_H0 ;  /* 0x2000009cff707230 */ /* 0x100fe20000004100 */
[----:B------:R-:W-:Y:S01]  /*a840*/  F2FP.SATFINITE.E4M3.F32.PACK_AB_MERGE_C R6, R22, R21, R6 ;  /* 0x000000151606723e */ /* 0x000fe20004807006 */
[C---:B------:R-:W-:Y:S01]  /*a850*/  FFMA R28, R81.reuse, R111, R28 ;  /* 0x0000006f511c7223 */ /* 0x040fe2000000001c */
[C---:B------:R-:W-:Y:S01]  /*a860*/  FFMA R29, R81.reuse, R110, R29 ;  /* 0x0000006e511d7223 */ /* 0x040fe2000000001d */
[C---:B------:R-:W-:Y:S01]  /*a870*/  FFMA R30, R81.reuse, R113, R30 ;  /* 0x00000071511e7223 */ /* 0x040fe2000000001e */
[----:B------:R-:W-:Y:S02]  /*a880*/  HADD2.F32 R115, -RZ, R156.H1_H1 ;  /* 0x3000009cff737230 */ /* 0x000fe40000004100 */
[C---:B------:R-:W-:Y:S01]  /*a890*/  FMUL R31, R78.reuse, R38 ;  /* 0x000000264e1f7220 */ /* 0x040fe20000400000 */
[----:B------:R-:W-:Y:S01]  /*a8a0*/  F2FP.F16.E4M3.UNPACK_B R162, R162.H1 ;  /* 0x000000a2ffa2723e */ /* 0x000fe200030006ff */
[C---:B------:R-:W-:Y:S01]  /*a8b0*/  FMUL R38, R78.reuse, R45 ;  /* 0x0000002d4e267220 */ /* 0x040fe20000400000 */
[C---:B------:R-:W-:Y:S01]  /*a8c0*/  FMUL R45, R78.reuse, R52 ;  /* 0x000000344e2d7220 */ /* 0x040fe20000400000 */
[----:B------:R-:W-:Y:S01]  /*a8d0*/  F2FP.F16.E4M3.UNPACK_B R163, R163.H1 ;  /* 0x000000a3ffa3723e */ /* 0x000fe200030006ff */
[----:B------:R-:W-:Y:S01]  /*a8e0*/  FFMA R31, R81, R112, R31 ;  /* 0x00000070511f7223 */ /* 0x000fe2000000001f */
[----:B------:R-:W-:Y:S01]  /*a8f0*/  FMUL R52, R78, R59 ;  /* 0x0000003b4e347220 */ /* 0x000fe20000400000 */
[----:B------:R-:W-:Y:S01]  /*a900*/  IADD3 R76, PT, PT, R76, 0x1, RZ ;  /* 0x000000014c4c7810 */ /* 0x000fe20007ffe0ff */
[C---:B------:R-:W-:Y:S01]  /*a910*/  FMUL R59, R78.reuse, R66 ;  /* 0x000000424e3b7220 */ /* 0x040fe20000400000 */
[----:B------:R-:W-:Y:S01]  /*a920*/  F2FP.SATFINITE.E4M3.F32.PACK_AB_MERGE_C R66, R13, R12, R14 ;  /* 0x0000000c0d42723e */ /* 0x000fe2000480700e */
[C---:B------:R-:W-:Y:S01]  /*a930*/  FMUL R32, R78.reuse, R39 ;  /* 0x000000274e207220 */ /* 0x040fe20000400000 */
[--C-:B------:R-:W-:Y:S02]  /*a940*/  HADD2.F32 R116, -RZ, R157.reuse.H0_H0 ;  /* 0x2000009dff747230 */ /* 0x100fe40000004100 */
[C---:B------:R-:W-:Y:S01]  /*a950*/  FMUL R35, R78.reuse, R42 ;  /* 0x0000002a4e237220 */ /* 0x040fe20000400000 */
[----:B------:R-:W-:Y:S02]  /*a960*/  HADD2.F32 R119, -RZ, R157.H1_H1 ;  /* 0x3000009dff777230 */ /* 0x000fe40000004100 */
[C---:B------:R-:W-:Y:S01]  /*a970*/  FFMA R32, R81.reuse, R115, R32 ;  /* 0x0000007351207223 */ /* 0x040fe20000000020 */
[----:B------:R-:W-:Y:S01]  /*a980*/  FMUL R36, R78, R43 ;  /* 0x0000002b4e247220 */ /* 0x000fe20000400000 */
[C---:B------:R-:W-:Y:S01]  /*a990*/  FFMA R33, R81.reuse, R114, R33 ;  /* 0x0000007251217223 */ /* 0x040fe20000000021 */
[C---:B------:R-:W-:Y:S01]  /*a9a0*/  FFMA R34, R81.reuse, R117, R34 ;  /* 0x0000007551227223 */ /* 0x040fe20000000022 */
[--C-:B------:R-:W-:Y:S01]  /*a9b0*/  HADD2.F32 R120, -RZ, R158.reuse.H0_H0 ;  /* 0x2000009eff787230 */ /* 0x100fe20000004100 */
[----:B------:R-:W-:Y:S01]  /*a9c0*/  F2FP.SATFINITE.E4M3.F32.PACK_AB_MERGE_C R32, R32, R31, RZ ;  /* 0x0000001f2020723e */ /* 0x000fe200048070ff */
[C---:B------:R-:W-:Y:S01]  /*a9d0*/  FFMA R35, R81.reuse, R116, R35 ;  /* 0x0000007451237223 */ /* 0x040fe20000000023 */
[----:B------:R-:W-:Y:S02]  /*a9e0*/  HADD2.F32 R123, -RZ, R158.H1_H1 ;  /* 0x3000009eff7b7230 */ /* 0x000fe40000004100 */
[----:B------:R-:W-:Y:S01]  /*a9f0*/  FMUL R39, R78, R46 ;  /* 0x0000002e4e277220 */ /* 0x000fe20000400000 */
[----:B------:R-:W-:Y:S01]  /*aa00*/  F2FP.SATFINITE.E4M3.F32.PACK_AB_MERGE_C R32, R30, R29, R32 ;  /* 0x0000001d1e20723e */ /* 0x000fe20004807020 */
[C---:B------:R-:W-:Y:S01]  /*aa10*/  FFMA R36, R81.reuse, R119, R36 ;  /* 0x0000007751247223 */ /* 0x040fe20000000024 */
[C---:B------:R-:W-:Y:S01]  /*aa20*/  FMUL R40, R78.reuse, R47 ;  /* 0x0000002f4e287220 */ /* 0x040fe20000400000 */
[C---:B------:R-:W-:Y:S01]  /*aa30*/  FFMA R37, R81.reuse, R118, R37 ;  /* 0x0000007651257223 */ /* 0x040fe20000000025 */
[C---:B------:R-:W-:Y:S01]  /*aa40*/  FFMA R38, R81.reuse, R121, R38 ;  /* 0x0000007951267223 */ /* 0x040fe20000000026 */
[C---:B------:R-:W-:Y:S01]  /*aa50*/  FMUL R42, R78.reuse, R49 ;  /* 0x000000314e2a7220 */ /* 0x040fe20000400000 */
        /* <DEDUP_REMOVED lines=8> */
[C---:B------:R-:W-:Y:S01]  /*aae0*/  FMUL R57, R78.reuse, R64 ;  /* 0x000000404e397220 */ /* 0x040fe20000400000 */
[----:B------:R-:W-:Y:S01]  /*aaf0*/  FFMA R42, R81, R125, R42 ;  /* 0x0000007d512a7223 */ /* 0x000fe2000000002a */
[C---:B------:R-:W-:Y:S01]  /*ab00*/  FMUL R46, R78.reuse, R53 ;  /* 0x000000354e2e7220 */ /* 0x040fe20000400000 */
[--C-:B------:R-:W-:Y:S01]  /*ab10*/  HADD2.F32 R128, -RZ, R160.reuse.H0_H0 ;  /* 0x200000a0ff807230 */ /* 0x100fe20000004100 */
[----:B------:R-:W-:Y:S01]  /*ab20*/  F2FP.SATFINITE.E4M3.F32.PACK_AB_MERGE_C R64, R5, R4, R86 ;  /* 0x000000040540723e */ /* 0x000fe20004807056 */
[C---:B------:R-:W-:Y:S01]  /*ab30*/  FMUL R51, R78.reuse, R58 ;  /* 0x0000003a4e337220 */ /* 0x040fe20000400000 */
[C---:B------:R-:W-:Y:S01]  /*ab40*/  FMUL R53, R78.reuse, R60 ;  /* 0x0000003c4e357220 */ /* 0x040fe20000400000 */
[C---:B------:R-:W-:Y:S01]  /*ab50*/  FFMA R43, R81.reuse, R124, R43 ;  /* 0x0000007c512b7223 */ /* 0x040fe2000000002b */
[----:B------:R-:W-:Y:S02]  /*ab60*/  HADD2.F32 R131, -RZ, R160.H1_H1 ;  /* 0x300000a0ff837230 */ /* 0x000fe40000004100 */
[C---:B------:R-:W-:Y:S01]  /*ab70*/  FMUL R47, R78.reuse, R54 ;  /* 0x000000364e2f7220 */ /* 0x040fe20000400000 */
[C---:B------:R-:W-:Y:S01]  /*ab80*/  FMUL R58, R78.reuse, R65 ;  /* 0x000000414e3a7220 */ /* 0x040fe20000400000 */
[----:B------:R-:W-:Y:S01]  /*ab90*/  FMUL R60, R78, R67 ;  /* 0x000000434e3c7220 */ /* 0x000fe20000400000 */
[----:B------:R-:W-:Y:S01]  /*aba0*/  F2FP.SATFINITE.E4M3.F32.PACK_AB_MERGE_C R5, R20, R11, RZ ;  /* 0x0000000b1405723e */ /* 0x000fe200048070ff */
[----:B------:R-:W-:Y:S01]  /*abb0*/  FFMA R44, R81, R127, R44 ;  /* 0x0000007f512c7223 */ /* 0x000fe2000000002c */
[C---:B------:R-:W-:Y:S01]  /*abc0*/  FMUL R48, R78.reuse, R55 ;  /* 0x000000374e307220 */ /* 0x040fe20000400000 */
[----:B------:R-:W-:Y:S01]  /*abd0*/  F2FP.SATFINITE.E4M3.F32.PACK_AB_MERGE_C R65, R9, R8, R138 ;  /* 0x000000080941723e */ /* 0x000fe2000480708a */
[----:B------:R-:W-:Y:S01]  /*abe0*/  FFMA R45, R81, R126, R45 ;  /* 0x0000007e512d7223 */ /* 0x000fe2000000002d */
[----:B------:R-:W-:Y:S01]  /*abf0*/  F2FP.SATFINITE.E4M3.F32.PACK_AB_MERGE_C R67, R17, R16, R18 ;  /* 0x000000101143723e */ /* 0x000fe20004807012 */
[----:B------:R-:W-:Y:S01]  /*ac00*/  FMUL R49, R78, R56 ;  /* 0x000000384e317220 */ /* 0x000fe20000400000 */
[C---:B------:R-:W-:Y:S01]  /*ac10*/  FFMA R46, R81.reuse, R129, R46 ;  /* 0x00000081512e7223 */ /* 0x040fe2000000002e */
[--C-:B------:R-:W-:Y:S02]  /*ac20*/  HADD2.F32 R132, -RZ, R161.reuse.H0_H0 ;  /* 0x200000a1ff847230 */ /* 0x100fe40000004100 */
[C---:B------:R-:W-:Y:S01]  /*ac30*/  FFMA R47, R81.reuse, R128, R47 ;  /* 0x00000080512f7223 */ /* 0x040fe2000000002f */
[----:B------:R1:W-:Y:S01]  /*ac40*/  STS.128 [R172+UR49+0xa200], R64 ;  /* 0x00a20040ac007988 */ /* 0x0003e20008000c31 */
[----:B------:R-:W-:Y:S01]  /*ac50*/  HADD2.F32 R135, -RZ, R161.H1_H1 ;  /* 0x300000a1ff877230 */ /* 0x000fe20000004100 */
[----:B------:R-:W-:Y:S01]  /*ac60*/  F2FP.SATFINITE.E4M3.F32.PACK_AB_MERGE_C R5, R10, R7, R5 ;  /* 0x000000070a05723e */ /* 0x000fe20004807005 */
[C---:B------:R-:W-:Y:S01]  /*ac70*/  FFMA R48, R81.reuse, R131, R48 ;  /* 0x0000008351307223 */ /* 0x040fe20000000030 */
[----:B------:R-:W-:Y:S01]  /*ac80*/  F2FP.SATFINITE.E4M3.F32.PACK_AB_MERGE_C R7, R28, R27, RZ ;  /* 0x0000001b1c07723e */ /* 0x000fe200048070ff */
        /* <DEDUP_REMOVED lines=8> */
[----:B------:R-:W-:Y:S01]  /*ad10*/  FMUL R56, R78, R63 ;  /* 0x0000003f4e387220 */ /* 0x000fe20000400000 */
[----:B------:R-:W-:Y:S01]  /*ad20*/  F2FP.SATFINITE.E4M3.F32.PACK_AB_MERGE_C R4, R2, R0, R3 ;  /* 0x000000000204723e */ /* 0x000fe20004807003 */
[C---:B------:R-:W-:Y:S01]  /*ad30*/  FFMA R53, R81.reuse, R134, R53 ;  /* 0x0000008651357223 */ /* 0x040fe20000000035 */
[----:B------:R-:W-:Y:S01]  /*ad40*/  F2FP.SATFINITE.E4M3.F32.PACK_AB_MERGE_C R7, R26, R25, R7 ;  /* 0x000000191a07723e */ /* 0x000fe20004807007 */
[C---:B------:R-:W-:Y:S01]  /*ad50*/  FFMA R54, R81.reuse, R137, R54 ;  /* 0x0000008951367223 */ /* 0x040fe20000000036 */
[--C-:B------:R-:W-:Y:S02]  /*ad60*/  HADD2.F32 R84, -RZ, R163.reuse.H0_H0 ;  /* 0x200000a3ff547230 */ /* 0x100fe40000004100 */
[C---:B------:R-:W-:Y:S01]  /*ad70*/  FFMA R55, R81.reuse, R136, R55 ;  /* 0x0000008851377223 */ /* 0x040fe20000000037 */
[----:B------:R-:W-:Y:S01]  /*ad80*/  HADD2.F32 R85, -RZ, R163.H1_H1 ;  /* 0x300000a3ff557230 */ /* 0x000fe20000004100 */
[----:B------:R1:W-:Y:S01]  /*ad90*/  STS.128 [R192+0xa010], R4 ;  /* 0x00a01004c0007388 */ /* 0x0003e20000000c00 */
[----:B------:R-:W-:Y:S01]  /*ada0*/  F2FP.SATFINITE.E4M3.F32.PACK_AB_MERGE_C R35, R36, R35, RZ ;  /* 0x000000232423723e */ /* 0x000fe200048070ff */
[C---:B------:R-:W-:Y:S01]  /*adb0*/  FFMA R56, R81.reuse, R139, R56 ;  /* 0x0000008b51387223 */ /* 0x040fe20000000038 */
[----:B------:R-:W-:Y:S01]  /*adc0*/  F2FP.SATFINITE.E4M3.F32.PACK_AB_MERGE_C R39, R40, R39, RZ ;  /* 0x000000272827723e */ /* 0x000fe200048070ff */
[C---:B------:R-:W-:Y:S01]  /*add0*/  FFMA R57, R81.reuse, R82, R57 ;  /* 0x0000005251397223 */ /* 0x040fe20000000039 */
[----:B------:R-:W-:Y:S01]  /*ade0*/  F2FP.SATFINITE.E4M3.F32.PACK_AB_MERGE_C R43, R44, R43, RZ ;  /* 0x0000002b2c2b723e */ /* 0x000fe200048070ff */
[C---:B------:R-:W-:Y:S01]  /*adf0*/  FFMA R58, R81.reuse, R83, R58 ;  /* 0x00000053513a7223 */ /* 0x040fe2000000003a */
[C---:B------:R-:W-:Y:S01]  /*ae00*/  FFMA R59, R81.reuse, R84, R59 ;  /* 0x00000054513b7223 */ /* 0x040fe2000000003b */
[----:B------:R-:W-:Y:S01]  /*ae10*/  F2FP.SATFINITE.E4M3.F32.PACK_AB_MERGE_C R33, R34, R33, R35 ;  /* 0x000000212221723e */ /* 0x000fe20004807023 */
        /* <DEDUP_REMOVED lines=11> */
[----:B------:R-:W-:Y:S05]  /*aed0*/  F2FP.SATFINITE.E4M3.F32.PACK_AB_MERGE_C R51, R58, R57, R59 ;  /* 0x000000393a33723e */ /* 0x000fea000480703b */
        /* <DEDUP_REMOVED lines=18> */
.L_x_127:
[----:B------:R-:W-:Y:S05]  /*b000*/  BSYNC.RECONVERGENT B0 ;  /* 0x0000000000007941 */ /* 0x000fea0003800200 */
.L_x_126:
[----:B------:R-:W-:Y:S01]  /*b010*/  BAR.SYNC.DEFER_BLOCKING 0x1, 0x80 ;  /* 0x0042000000007b1d */ /* 0x000fe20000010000 */
[----:B------:R-:W-:Y:S01]  /*b020*/  ISETP.NE.AND P2, PT, R190, RZ, PT ;  /* 0x000000ffbe00720c */ /* 0x000fe20003f45270 */
[----:B------:R-:W-:Y:S01]  /*b030*/  IMAD.IADD R20, R75, 0x1, R147 ;  /* 0x000000014b147824 */ /* 0x000fe200078e0293 */
[----:B------:R-:W-:Y:S01]  /*b040*/  ISETP.NE.AND P0, PT, R191, 0x2, PT ;  /* 0x00000002bf00780c */ /* 0x000fe20003f05270 */
[----:B------:R-:W-:Y:S01]  /*b050*/  IMAD.IADD R21, R77, 0x1, R170 ;  /* 0x000000014d157824 */ /* 0x000fe200078e02aa */
[----:B------:R-:W-:Y:S02]  /*b060*/  ISETP.NE.AND P1, PT, R76, 0x2, PT ;  /* 0x000000024c00780c */ /* 0x000fe40003f25270 */
[----:B------:R-:W-:Y:S02]  /*b070*/  SEL R3, RZ, 0x1, P0 ;  /* 0x00000001ff037807 */ /* 0x000fe40000000000 */
[----:B------:R-:W-:Y:S02]  /*b080*/  SEL R0, RZ, 0x1, P1 ;  /* 0x00000001ff007807 */ /* 0x000fe40000800000 */
[----:B------:R-:W-:Y:S02]  /*b090*/  LOP3.LUT R182, R182, R3, RZ, 0x3c, !PT ;  /* 0x00000003b6b67212 */ /* 0x000fe400078e3cff */
[----:B------:R-:W-:Y:S02]  /*b0a0*/  LOP3.LUT R183, R183, R0, RZ, 0x3c, !PT ;  /* 0x00000000b7b77212 */ /* 0x000fe400078e3cff */
[----:B------:R-:W-:Y:S02]  /*b0b0*/  @P2 R2UR UR36, R179 ;  /* 0x00000000b32422ca */ /* 0x000fe400000e0000 */
[----:B------:R-:W-:Y:S02]  /*b0c0*/  SEL R191, R191, RZ, P0 ;  /* 0x000000ffbfbf7207 */ /* 0x000fe40000000000 */
[----:B------:R-:W-:Y:S01]  /*b0d0*/  SEL R76, R76, RZ, P1 ;  /* 0x000000ff4c4c7207 */ /* 0x000fe20000800000 */
[----:B------:R-:W-:Y:S10]  /*b0e0*/  @P2 BRA `(.L_x_128) ;  /* 0xffffff9800d82947 */ /* 0x000ff4000383ffff */
[----:B------:R-:W-:Y:S05]  /*b0f0*/  EXIT ;  /* 0x000000000000794d */ /* 0x000fea0003800000 */
.L_x_19:
[----:B--2---:R2:W1:Y:S02]  /*b100*/  SYNCS.PHASECHK.TRANS64.TRYWAIT P0, [R3+URZ+0x110], R2 ;  /* 0x00011002030075a7 */ /* 0x00446400080011ff */
[----:B-1----:R-:W-:Y:S05]  /*b110*/  @!P0 NANOSLEEP.SYNCS 0x989680 ;  /* 0x009896800000895d */ /* 0x002fea0003900000 */
[----:B------:R-:W1:Y:S02]  /*b120*/  @!P0 SYNCS.PHASECHK.TRANS64 P0, [R3+URZ+0x110], R2 ;  /* 0x00011002030085a7 */ /* 0x000e6400080010ff */
[----:B-1----:R-:W-:Y:S05]  /*b130*/  @!P0 BRA `(.L_x_19) ;  /* 0xfffffffc00f08947 */ /* 0x002fea000383ffff */
[----:B------:R-:W-:Y:S05]  /*b140*/  BRA `(.L_x_129) ;  /* 0xffffff64002c7947 */ /* 0x000fea000383ffff */
.L_x_22:
[----:B-1----:R-:W-:-:S07]  /*b150*/  MOV R2, UR33 ;  /* 0x0000002100027c02 */ /* 0x002fce0008000f00 */
.L_x_130:
[----:B-1----:R1:W2:Y:S02]  /*b160*/  SYNCS.PHASECHK.TRANS64.TRYWAIT P0, [R2+URZ+0x38], R5 ;  /* 0x00003805020075a7 */ /* 0x0022a400080011ff */
[----:B--2---:R-:W-:Y:S05]  /*b170*/  @!P0 NANOSLEEP.SYNCS 0x989680 ;  /* 0x009896800000895d */ /* 0x004fea0003900000 */
[----:B------:R-:W2:Y:S02]  /*b180*/  @!P0 SYNCS.PHASECHK.TRANS64 P0, [R2+URZ+0x38], R5 ;  /* 0x00003805020085a7 */ /* 0x000ea400080010ff */
[----:B--2---:R-:W-:Y:S05]  /*b190*/  @!P0 BRA `(.L_x_130) ;  /* 0xfffffffc00f08947 */ /* 0x004fea000383ffff */
[----:B------:R-:W-:Y:S05]  /*b1a0*/  BRA `(.L_x_21) ;  /* 0xffffff64007c7947 */ /* 0x000fea000383ffff */
.L_x_28:
[----:B-1----:R-:W-:-:S07]  /*b1b0*/  MOV R2, UR17 ;  /* 0x0000001100027c02 */ /* 0x002fce0008000f00 */
.L_x_131:
[----:B-1----:R1:W2:Y:S02]  /*b1c0*/  SYNCS.PHASECHK.TRANS64.TRYWAIT P0, [R2+URZ+0x38], R5 ;  /* 0x00003805020075a7 */ /* 0x0022a400080011ff */
[----:B--2---:R-:W-:Y:S05]  /*b1d0*/  @!P0 NANOSLEEP.SYNCS 0x989680 ;  /* 0x009896800000895d */ /* 0x004fea0003900000 */
[----:B------:R-:W2:Y:S02]  /*b1e0*/  @!P0 SYNCS.PHASECHK.TRANS64 P0, [R2+URZ+0x38], R5 ;  /* 0x00003805020085a7 */ /* 0x000ea400080010ff */
[----:B--2---:R-:W-:Y:S05]  /*b1f0*/  @!P0 BRA `(.L_x_131) ;  /* 0xfffffffc00f08947 */ /* 0x004fea000383ffff */
[----:B------:R-:W-:Y:S05]  /*b200*/  BRA `(.L_x_27) ;  /* 0xffffff6800247947 */ /* 0x000fea000383ffff */
.L_x_32:
[----:B-1----:R1:W2:Y:S02]  /*b210*/  SYNCS.PHASECHK.TRANS64.TRYWAIT P0, [R2+URZ+0xc0], R3 ;  /* 0x0000c003020075a7 */ /* 0x0022a400080011ff */
[----:B--2---:R-:W-:Y:S05]  /*b220*/  @!P0 NANOSLEEP.SYNCS 0x989680 ;  /* 0x009896800000895d */ /* 0x004fea0003900000 */
[----:B------:R-:W2:Y:S02]  /*b230*/  @!P0 SYNCS.PHASECHK.TRANS64 P0, [R2+URZ+0xc0], R3 ;  /* 0x0000c003020085a7 */ /* 0x000ea400080010ff */
[----:B--2---:R-:W-:Y:S05]  /*b240*/  @!P0 BRA `(.L_x_32) ;  /* 0xfffffffc00f08947 */ /* 0x004fea000383ffff */
[----:B------:R-:W-:Y:S05]  /*b250*/  BRA `(.L_x_132) ;  /* 0xffffff6800b47947 */ /* 0x000fea000383ffff */
.L_x_36:
[----:B----4-:R-:W-:-:S07]  /*b260*/  MOV R0, UR5 ;  /* 0x0000000500007c02 */ /* 0x010fce0008000f00 */
.L_x_133:
[----:B-1----:R1:W2:Y:S02]  /*b270*/  SYNCS.PHASECHK.TRANS64.TRYWAIT P0, [R0+URZ], R3 ;  /* 0x00000003000075a7 */ /* 0x0022a400080011ff */
[----:B--2---:R-:W-:Y:S05]  /*b280*/  @!P0 NANOSLEEP.SYNCS 0x989680 ;  /* 0x009896800000895d */ /* 0x004fea0003900000 */
[----:B------:R-:W2:Y:S02]  /*b290*/  @!P0 SYNCS.PHASECHK.TRANS64 P0, [R0+URZ], R3 ;  /* 0x00000003000085a7 */ /* 0x000ea400080010ff */
[----:B--2---:R-:W-:Y:S05]  /*b2a0*/  @!P0 BRA `(.L_x_133) ;  /* 0xfffffffc00f08947 */ /* 0x004fea000383ffff */
[----:B------:R-:W-:Y:S05]  /*b2b0*/  BRA `(.L_x_134) ;  /* 0xffffff7000247947 */ /* 0x000fea000383ffff */
.L_x_37:
[----:B----4-:R-:W-:-:S07]  /*b2c0*/  MOV R0, UR5 ;  /* 0x0000000500007c02 */ /* 0x010fce0008000f00 */
.L_x_135:
[----:B-1----:R1:W2:Y:S02]  /*b2d0*/  SYNCS.PHASECHK.TRANS64.TRYWAIT P0, [R0+URZ], R3 ;  /* 0x00000003000075a7 */ /* 0x0022a400080011ff */
[----:B--2---:R-:W-:Y:S05]  /*b2e0*/  @!P0 NANOSLEEP.SYNCS 0x989680 ;  /* 0x009896800000895d */ /* 0x004fea0003900000 */
[----:B------:R-:W2:Y:S02]  /*b2f0*/  @!P0 SYNCS.PHASECHK.TRANS64 P0, [R0+URZ], R3 ;  /* 0x00000003000085a7 */ /* 0x000ea400080010ff */
[----:B--2---:R-:W-:Y:S05]  /*b300*/  @!P0 BRA `(.L_x_135) ;  /* 0xfffffffc00f08947 */ /* 0x004fea000383ffff */
[----:B------:R-:W-:Y:S05]  /*b310*/  BRA `(.L_x_136) ;  /* 0xffffff7000307947 */ /* 0x000fea000383ffff */
.L_x_38:
[----:B----4-:R-:W-:-:S07]  /*b320*/  MOV R0, UR5 ;  /* 0x0000000500007c02 */ /* 0x010fce0008000f00 */
.L_x_137:
[----:B-1----:R1:W2:Y:S02]  /*b330*/  SYNCS.PHASECHK.TRANS64.TRYWAIT P0, [R0+URZ], R3 ;  /* 0x00000003000075a7 */ /* 0x0022a400080011ff */
[----:B--2---:R-:W-:Y:S05]  /*b340*/  @!P0 NANOSLEEP.SYNCS 0x989680 ;  /* 0x009896800000895d */ /* 0x004fea0003900000 */
[----:B------:R-:W2:Y:S02]  /*b350*/  @!P0 SYNCS.PHASECHK.TRANS64 P0, [R0+URZ], R3 ;  /* 0x00000003000085a7 */ /* 0x000ea400080010ff */
[----:B--2---:R-:W-:Y:S05]  /*b360*/  @!P0 BRA `(.L_x_137) ;  /* 0xfffffffc00f08947 */ /* 0x004fea000383ffff */
[----:B------:R-:W-:Y:S05]  /*b370*/  BRA `(.L_x_138) ;  /* 0xffffff70003c7947 */ /* 0x000fea000383ffff */
.L_x_39:
[----:B----4-:R-:W-:-:S07]  /*b380*/  MOV R0, UR5 ;  /* 0x0000000500007c02 */ /* 0x010fce0008000f00 */
.L_x_139:
[----:B-1----:R1:W2:Y:S02]  /*b390*/  SYNCS.PHASECHK.TRANS64.TRYWAIT P0, [R0+URZ], R3 ;  /* 0x00000003000075a7 */ /* 0x0022a400080011ff */
[----:B--2---:R-:W-:Y:S05]  /*b3a0*/  @!P0 NANOSLEEP.SYNCS 0x989680 ;  /* 0x009896800000895d */ /* 0x004fea0003900000 */
[----:B------:R-:W2:Y:S02]  /*b3b0*/  @!P0 SYNCS.PHASECHK.TRANS64 P0, [R0+URZ], R3 ;  /* 0x00000003000085a7 */ /* 0x000ea400080010ff */
[----:B--2---:R-:W-:Y:S05]  /*b3c0*/  @!P0 BRA `(.L_x_139) ;  /* 0xfffffffc00f08947 */ /* 0x004fea000383ffff */
[----:B------:R-:W-:Y:S05]  /*b3d0*/  BRA `(.L_x_140) ;  /* 0xffffff7000487947 */ /* 0x000fea000383ffff */
.L_x_40:
[----:B----4-:R-:W-:-:S07]  /*b3e0*/  MOV R0, UR5 ;  /* 0x0000000500007c02 */ /* 0x010fce0008000f00 */
.L_x_141:
[----:B-1----:R1:W2:Y:S02]  /*b3f0*/  SYNCS.PHASECHK.TRANS64.TRYWAIT P0, [R0+URZ], R3 ;  /* 0x00000003000075a7 */ /* 0x0022a400080011ff */
[----:B--2---:R-:W-:Y:S05]  /*b400*/  @!P0 NANOSLEEP.SYNCS 0x989680 ;  /* 0x009896800000895d */ /* 0x004fea0003900000 */
[----:B------:R-:W2:Y:S02]  /*b410*/  @!P0 SYNCS.PHASECHK.TRANS64 P0, [R0+URZ], R3 ;  /* 0x00000003000085a7 */ /* 0x000ea400080010ff */
[----:B--2---:R-:W-:Y:S05]  /*b420*/  @!P0 BRA `(.L_x_141) ;  /* 0xfffffffc00f08947 */ /* 0x004fea000383ffff */
[----:B------:R-:W-:Y:S05]  /*b430*/  BRA `(.L_x_142) ;  /* 0xffffff7000547947 */ /* 0x000fea000383ffff */
.L_x_41:
[----:B----4-:R-:W-:-:S07]  /*b440*/  MOV R0, UR5 ;  /* 0x0000000500007c02 */ /* 0x010fce0008000f00 */
.L_x_143:
[----:B-1----:R1:W2:Y:S02]  /*b450*/  SYNCS.PHASECHK.TRANS64.TRYWAIT P0, [R0+URZ], R3 ;  /* 0x00000003000075a7 */ /* 0x0022a400080011ff */
[----:B--2---:R-:W-:Y:S05]  /*b460*/  @!P0 NANOSLEEP.SYNCS 0x989680 ;  /* 0x009896800000895d */ /* 0x004fea0003900000 */
[----:B------:R-:W2:Y:S02]  /*b470*/  @!P0 SYNCS.PHASECHK.TRANS64 P0, [R0+URZ], R3 ;  /* 0x00000003000085a7 */ /* 0x000ea400080010ff */
[----:B--2---:R-:W-:Y:S05]  /*b480*/  @!P0 BRA `(.L_x_143) ;  /* 0xfffffffc00f08947 */ /* 0x004fea000383ffff */
[----:B------:R-:W-:Y:S05]  /*b490*/  BRA `(.L_x_144) ;  /* 0xffffff7000607947 */ /* 0x000fea000383ffff */
.L_x_44:
[----:B-1----:R1:W2:Y:S02]  /*b4a0*/  SYNCS.PHASECHK.TRANS64.TRYWAIT P0, [R0+URZ+0x100], R5 ;  /* 0x00010005000075a7 */ /* 0x0022a400080011ff */
[----:B--2---:R-:W-:Y:S05]  /*b4b0*/  @!P0 NANOSLEEP.SYNCS 0x989680 ;  /* 0x009896800000895d */ /* 0x004fea0003900000 */
[----:B------:R-:W2:Y:S02]  /*b4c0*/  @!P0 SYNCS.PHASECHK.TRANS64 P0, [R0+URZ+0x100], R5 ;  /* 0x00010005000085a7 */ /* 0x000ea400080010ff */
[----:B--2---:R-:W-:Y:S05]  /*b4d0*/  @!P0 BRA `(.L_x_44) ;  /* 0xfffffffc00f08947 */ /* 0x004fea000383ffff */
[----:B------:R-:W-:Y:S05]  /*b4e0*/  BRA `(.L_x_145) ;  /* 0xffffff7000bc7947 */ /* 0x000fea000383ffff */
.L_x_45:
[----:B------:R-:W-:-:S07]  /*b4f0*/  MOV R0, UR5 ;  /* 0x0000000500007c02 */ /* 0x000fce0008000f00 */
.L_x_146:
[----:B-1----:R1:W2:Y:S02]  /*b500*/  SYNCS.PHASECHK.TRANS64.TRYWAIT P0, [R0+URZ+0xd0], R5 ;  /* 0x0000d005000075a7 */ /* 0x0022a400080011ff */
[----:B--2---:R-:W-:Y:S05]  /*b510*/  @!P0 NANOSLEEP.SYNCS 0x989680 ;  /* 0x009896800000895d */ /* 0x004fea0003900000 */
[----:B------:R-:W2:Y:S02]  /*b520*/  @!P0 SYNCS.PHASECHK.TRANS64 P0, [R0+URZ+0xd0], R5 ;  /* 0x0000d005000085a7 */ /* 0x000ea400080010ff */
[----:B--2---:R-:W-:Y:S05]  /*b530*/  @!P0 BRA `(.L_x_146) ;  /* 0xfffffffc00f08947 */ /* 0x004fea000383ffff */
[----:B------:R-:W-:Y:S05]  /*b540*/  BRA `(.L_x_147) ;  /* 0xffffff7000cc7947 */ /* 0x000fea000383ffff */
.L_x_46:
[----:B-1----:R1:W2:Y:S02]  /*b550*/  SYNCS.PHASECHK.TRANS64.TRYWAIT P1, [R0+URZ+0xc0], R5 ;  /* 0x0000c005000075a7 */ /* 0x0022a400080211ff */
[----:B--2---:R-:W-:Y:S05]  /*b560*/  @!P1 NANOSLEEP.SYNCS 0x989680 ;  /* 0x009896800000995d */ /* 0x004fea0003900000 */
[----:B------:R-:W2:Y:S02]  /*b570*/  @!P1 SYNCS.PHASECHK.TRANS64 P1, [R0+URZ+0xc0], R5 ;  /* 0x0000c005000095a7 */ /* 0x000ea400080210ff */
[----:B--2---:R-:W-:Y:S05]  /*b580*/  @!P1 BRA `(.L_x_46) ;  /* 0xfffffffc00f09947 */ /* 0x004fea000383ffff */
[----:B------:R-:W-:Y:S05]  /*b590*/  BRA `(.L_x_148) ;  /* 0xffffff7000fc7947 */ /* 0x000fea000383ffff */
.L_x_49:
[----:B------:R-:W-:-:S07]  /*b5a0*/  MOV R0, UR5 ;  /* 0x0000000500007c02 */ /* 0x000fce0008000f00 */
.L_x_149:
[----:B-1----:R1:W2:Y:S02]  /*b5b0*/  SYNCS.PHASECHK.TRANS64.TRYWAIT P0, [R0+URZ+0xd0], R3 ;  /* 0x0000d003000075a7 */ /* 0x0022a400080011ff */
[----:B--2---:R-:W-:Y:S05]  /*b5c0*/  @!P0 NANOSLEEP.SYNCS 0x989680 ;  /* 0x009896800000895d */ /* 0x004fea0003900000 */
[----:B------:R-:W2:Y:S02]  /*b5d0*/  @!P0 SYNCS.PHASECHK.TRANS64 P0, [R0+URZ+0xd0], R3 ;  /* 0x0000d003000085a7 */ /* 0x000ea400080010ff */
[----:B--2---:R-:W-:Y:S05]  /*b5e0*/  @!P0 BRA `(.L_x_149) ;  /* 0xfffffffc00f08947 */ /* 0x004fea000383ffff */
[----:B------:R-:W-:Y:S05]  /*b5f0*/  BRA `(.L_x_48) ;  /* 0xffffff7400507947 */ /* 0x000fea000383ffff */
.L_x_56:
[----:B-1----:R1:W2:Y:S02]  /*b600*/  SYNCS.PHASECHK.TRANS64.TRYWAIT P1, [R0+URZ+0xc0], R5 ;  /* 0x0000c005000075a7 */ /* 0x0022a400080211ff */
[----:B--2---:R-:W-:Y:S05]  /*b610*/  @!P1 NANOSLEEP.SYNCS 0x989680 ;  /* 0x009896800000995d */ /* 0x004fea0003900000 */
[----:B------:R-:W2:Y:S02]  /*b620*/  @!P1 SYNCS.PHASECHK.TRANS64 P1, [R0+URZ+0xc0], R5 ;  /* 0x0000c005000095a7 */ /* 0x000ea400080210ff */
[----:B--2---:R-:W-:Y:S05]  /*b630*/  @!P1 BRA `(.L_x_56) ;  /* 0xfffffffc00f09947 */ /* 0x004fea000383ffff */
[----:B------:R-:W-:Y:S05]  /*b640*/  BRA `(.L_x_150) ;  /* 0xffffff7800b07947 */ /* 0x000fea000383ffff */
.L_x_57:
[----:B------:R-:W-:-:S07]  /*b650*/  MOV R3, UR8 ;  /* 0x0000000800037c02 */ /* 0x000fce0008000f00 */
.L_x_151:
[----:B-1----:R1:W2:Y:S02]  /*b660*/  SYNCS.PHASECHK.TRANS64.TRYWAIT P0, [R3+URZ+0xf0], R0 ;  /* 0x0000f000030075a7 */ /* 0x0022a400080011ff */
[----:B--2---:R-:W-:Y:S05]  /*b670*/  @!P0 NANOSLEEP.SYNCS 0x989680 ;  /* 0x009896800000895d */ /* 0x004fea0003900000 */
[----:B------:R-:W2:Y:S02]  /*b680*/  @!P0 SYNCS.PHASECHK.TRANS64 P0, [R3+URZ+0xf0], R0 ;  /* 0x0000f000030085a7 */ /* 0x000ea400080010ff */
[----:B--2---:R-:W-:Y:S05]  /*b690*/  @!P0 BRA `(.L_x_151) ;  /* 0xfffffffc00f08947 */ /* 0x004fea000383ffff */
[----:B------:R-:W-:Y:S05]  /*b6a0*/  BRA `(.L_x_152) ;  /* 0xffffff7800e87947 */ /* 0x000fea000383ffff */
.L_x_60:
[----:B------:R-:W-:Y:S07]  /*b6b0*/  MOV R0, UR7 ;  /* 0x0000000700007c02 */ /* 0x000fee0008000f00 */
.L_x_153:
[----:B-1----:R1:W2:Y:S02]  /*b6c0*/  SYNCS.PHASECHK.TRANS64.TRYWAIT P0, [R0+URZ], R3 ;  /* 0x00000003000075a7 */ /* 0x0022a400080011ff */
[----:B--2---:R-:W-:Y:S05]  /*b6d0*/  @!P0 NANOSLEEP.SYNCS 0x989680 ;  /* 0x009896800000895d */ /* 0x004fea0003900000 */
[----:B------:R-:W2:Y:S02]  /*b6e0*/  @!P0 SYNCS.PHASECHK.TRANS64 P0, [R0+URZ], R3 ;  /* 0x00000003000085a7 */ /* 0x000ea400080010ff */
[----:B--2---:R-:W-:Y:S05]  /*b6f0*/  @!P0 BRA `(.L_x_153) ;  /* 0xfffffffc00f08947 */ /* 0x004fea000383ffff */
[----:B------:R-:W-:Y:S05]  /*b700*/  BRA `(.L_x_59) ;  /* 0xffffff7c00047947 */ /* 0x000fea000383ffff */
.L_x_63:
[----:B------:R-:W-:-:S07]  /*b710*/  MOV R0, UR5 ;  /* 0x0000000500007c02 */ /* 0x000fce0008000f00 */
.L_x_154:
[----:B--2---:R2:W3:Y:S02]  /*b720*/  SYNCS.PHASECHK.TRANS64.TRYWAIT P0, [R0+URZ], R3 ;  /* 0x00000003000075a7 */ /* 0x0044e400080011ff */
[----:B---3--:R-:W-:Y:S05]  /*b730*/  @!P0 NANOSLEEP.SYNCS 0x989680 ;  /* 0x009896800000895d */ /* 0x008fea0003900000 */
[----:B------:R-:W3:Y:S02]  /*b740*/  @!P0 SYNCS.PHASECHK.TRANS64 P0, [R0+URZ], R3 ;  /* 0x00000003000085a7 */ /* 0x000ee400080010ff */
[----:B---3--:R-:W-:Y:S05]  /*b750*/  @!P0 BRA `(.L_x_154) ;  /* 0xfffffffc00f08947 */ /* 0x008fea000383ffff */
[----:B------:R-:W-:Y:S05]  /*b760*/  BRA `(.L_x_155) ;  /* 0xffffff7c00b87947 */ /* 0x000fea000383ffff */
.L_x_64:
[----:B------:R-:W-:-:S07]  /*b770*/  MOV R0, UR7 ;  /* 0x0000000700007c02 */ /* 0x000fce0008000f00 */
.L_x_156:
[----:B--2---:R2:W3:Y:S02]  /*b780*/  SYNCS.PHASECHK.TRANS64.TRYWAIT P0, [R0+URZ], R3 ;  /* 0x00000003000075a7 */ /* 0x0044e400080011ff */
[----:B---3--:R-:W-:Y:S05]  /*b790*/  @!P0 NANOSLEEP.SYNCS 0x989680 ;  /* 0x009896800000895d */ /* 0x008fea0003900000 */
[----:B------:R-:W3:Y:S02]  /*b7a0*/  @!P0 SYNCS.PHASECHK.TRANS64 P0, [R0+URZ], R3 ;  /* 0x00000003000085a7 */ /* 0x000ee400080010ff */
[----:B---3--:R-:W-:Y:S05]  /*b7b0*/  @!P0 BRA `(.L_x_156) ;  /* 0xfffffffc00f08947 */ /* 0x008fea000383ffff */
[----:B------:R-:W-:Y:S05]  /*b7c0*/  BRA `(.L_x_157) ;  /* 0xffffff7c00c47947 */ /* 0x000fea000383ffff */
.L_x_69:
[----:B--2---:R2:W3:Y:S02]  /*b7d0*/  SYNCS.PHASECHK.TRANS64.TRYWAIT P0, [R0+URZ+0xc0], R3 ;  /* 0x0000c003000075a7 */ /* 0x0044e400080011ff */
[----:B---3--:R-:W-:Y:S05]  /*b7e0*/  @!P0 NANOSLEEP.SYNCS 0x989680 ;  /* 0x009896800000895d */ /* 0x008fea0003900000 */
[----:B------:R-:W3:Y:S02]  /*b7f0*/  @!P0 SYNCS.PHASECHK.TRANS64 P0, [R0+URZ+0xc0], R3 ;  /* 0x0000c003000085a7 */ /* 0x000ee400080010ff */
[----:B---3--:R-:W-:Y:S05]  /*b800*/  @!P0 BRA `(.L_x_69) ;  /* 0xfffffffc00f08947 */ /* 0x008fea000383ffff */
[----:B------:R-:W-:Y:S05]  /*b810*/  BRA `(.L_x_158) ;  /* 0xffffff8000d07947 */ /* 0x000fea000383ffff */
.L_x_72:
[----:B------:R-:W-:Y:S07]  /*b820*/  MOV R0, UR7 ;  /* 0x0000000700007c02 */ /* 0x000fee0008000f00 */
.L_x_159:
[----:B--2---:R2:W3:Y:S02]  /*b830*/  SYNCS.PHASECHK.TRANS64.TRYWAIT P0, [R0+URZ+0xb8], R3 ;  /* 0x0000b803000075a7 */ /* 0x0044e400080011ff */
[----:B---3--:R-:W-:Y:S05]  /*b840*/  @!P0 NANOSLEEP.SYNCS 0x989680 ;  /* 0x009896800000895d */ /* 0x008fea0003900000 */
[----:B------:R-:W3:Y:S02]  /*b850*/  @!P0 SYNCS.PHASECHK.TRANS64 P0, [R0+URZ+0xb8], R3 ;  /* 0x0000b803000085a7 */ /* 0x000ee400080010ff */
[----:B---3--:R-:W-:Y:S05]  /*b860*/  @!P0 BRA `(.L_x_159) ;  /* 0xfffffffc00f08947 */ /* 0x008fea000383ffff */
[----:B------:R-:W-:Y:S05]  /*b870*/  BRA `(.L_x_71) ;  /* 0xffffff8400b07947 */ /* 0x000fea000383ffff */
.L_x_75:
[----:B------:R-:W-:Y:S07]  /*b880*/  MOV R3, UR7 ;  /* 0x0000000700037c02 */ /* 0x000fee0008000f00 */
.L_x_160:
[----:B-1----:R1:W2:Y:S02]  /*b890*/  SYNCS.PHASECHK.TRANS64.TRYWAIT P0, [R3+URZ+0x90], R12 ;  /* 0x0000900c030075a7 */ /* 0x0022a400080011ff */
[----:B--2---:R-:W-:Y:S05]  /*b8a0*/  @!P0 NANOSLEEP.SYNCS 0x989680 ;  /* 0x009896800000895d */ /* 0x004fea0003900000 */
[----:B------:R-:W2:Y:S02]  /*b8b0*/  @!P0 SYNCS.PHASECHK.TRANS64 P0, [R3+URZ+0x90], R12 ;  /* 0x0000900c030085a7 */ /* 0x000ea400080010ff */
[----:B--2---:R-:W-:Y:S05]  /*b8c0*/  @!P0 BRA `(.L_x_160) ;  /* 0xfffffffc00f08947 */ /* 0x004fea000383ffff */
[----:B------:R-:W-:Y:S05]  /*b8d0*/  BRA `(.L_x_161) ;  /* 0xffffff8800287947 */ /* 0x000fea000383ffff */
.L_x_76:
[----:B-1----:R-:W-:Y:S07]  /*b8e0*/  MOV R3, UR7 ;  /* 0x0000000700037c02 */ /* 0x002fee0008000f00 */
.L_x_162:
[----:B-1----:R1:W2:Y:S02]  /*b8f0*/  SYNCS.PHASECHK.TRANS64.TRYWAIT P0, [R3+URZ+0x98], R12 ;  /* 0x0000980c030075a7 */ /* 0x0022a400080011ff */
[----:B--2---:R-:W-:Y:S05]  /*b900*/  @!P0 NANOSLEEP.SYNCS 0x989680 ;  /* 0x009896800000895d */ /* 0x004fea0003900000 */
[----:B------:R-:W2:Y:S02]  /*b910*/  @!P0 SYNCS.PHASECHK.TRANS64 P0, [R3+URZ+0x98], R12 ;  /* 0x0000980c030085a7 */ /* 0x000ea400080010ff */
[----:B--2---:R-:W-:Y:S05]  /*b920*/  @!P0 BRA `(.L_x_162) ;  /* 0xfffffffc00f08947 */ /* 0x004fea000383ffff */
[----:B------:R-:W-:Y:S05]  /*b930*/  BRA `(.L_x_163) ;  /* 0xffffff8800647947 */ /* 0x000fea000383ffff */
.L_x_77:
[----:B-1----:R-:W-:Y:S07]  /*b940*/  MOV R3, UR7 ;  /* 0x0000000700037c02 */ /* 0x002fee0008000f00 */
.L_x_164:
[----:B-1----:R1:W2:Y:S02]  /*b950*/  SYNCS.PHASECHK.TRANS64.TRYWAIT P0, [R3+URZ+0xa0], R12 ;  /* 0x0000a00c030075a7 */ /* 0x0022a400080011ff */
[----:B--2---:R-:W-:Y:S05]  /*b960*/  @!P0 NANOSLEEP.SYNCS 0x989680 ;  /* 0x009896800000895d */ /* 0x004fea0003900000 */
[----:B------:R-:W2:Y:S02]  /*b970*/  @!P0 SYNCS.PHASECHK.TRANS64 P0, [R3+URZ+0xa0], R12 ;  /* 0x0000a00c030085a7 */ /* 0x000ea400080010ff */
[----:B--2---:R-:W-:Y:S05]  /*b980*/  @!P0 BRA `(.L_x_164) ;  /* 0xfffffffc00f08947 */ /* 0x004fea000383ffff */
[----:B------:R-:W-:Y:S05]  /*b990*/  BRA `(.L_x_165) ;  /* 0xffffff8800ac7947 */ /* 0x000fea000383ffff */
.L_x_78:
[----:B------:R-:W-:Y:S07]  /*b9a0*/  MOV R3, UR7 ;  /* 0x0000000700037c02 */ /* 0x000fee0008000f00 */
.L_x_166:
[----:B-1----:R1:W2:Y:S02]  /*b9b0*/  SYNCS.PHASECHK.TRANS64.TRYWAIT P0, [R3+URZ+0xa8], R12 ;  /* 0x0000a80c030075a7 */ /* 0x0022a400080011ff */
[----:B--2---:R-:W-:Y:S05]  /*b9c0*/  @!P0 NANOSLEEP.SYNCS 0x989680 ;  /* 0x009896800000895d */ /* 0x004fea0003900000 */
[----:B------:R-:W2:Y:S02]  /*b9d0*/  @!P0 SYNCS.PHASECHK.TRANS64 P0, [R3+URZ+0xa8], R12 ;  /* 0x0000a80c030085a7 */ /* 0x000ea400080010ff */
[----:B--2---:R-:W-:Y:S05]  /*b9e0*/  @!P0 BRA `(.L_x_166) ;  /* 0xfffffffc00f08947 */ /* 0x004fea000383ffff */
[----:B------:R-:W-:Y:S05]  /*b9f0*/  BRA `(.L_x_167) ;  /* 0xffffff8c00347947 */ /* 0x000fea000383ffff */
.L_x_80:
[----:B------:R-:W-:-:S07]  /*ba00*/  MOV R0, UR7 ;  /* 0x0000000700007c02 */ /* 0x000fce0008000f00 */
.L_x_168:
[----:B-1----:R1:W3:Y:S02]  /*ba10*/  SYNCS.PHASECHK.TRANS64.TRYWAIT P0, [R0+URZ+0x90], R3 ;  /* 0x00009003000075a7 */ /* 0x0022e400080011ff */
[----:B---3--:R-:W-:Y:S05]  /*ba20*/  @!P0 NANOSLEEP.SYNCS 0x989680 ;  /* 0x009896800000895d */ /* 0x008fea0003900000 */
[----:B------:R-:W3:Y:S02]  /*ba30*/  @!P0 SYNCS.PHASECHK.TRANS64 P0, [R0+URZ+0x90], R3 ;  /* 0x00009003000085a7 */ /* 0x000ee400080010ff */
[----:B---3--:R-:W-:Y:S05]  /*ba40*/  @!P0 BRA `(.L_x_168) ;  /* 0xfffffffc00f08947 */ /* 0x008fea000383ffff */
[----:B------:R-:W-:Y:S05]  /*ba50*/  BRA `(.L_x_169) ;  /* 0xffffff8c00a47947 */ /* 0x000fea000383ffff */
.L_x_81:
[----:B-1----:R-:W-:-:S07]  /*ba60*/  MOV R0, UR7 ;  /* 0x0000000700007c02 */ /* 0x002fce0008000f00 */
.L_x_170:
[----:B-1----:R1:W3:Y:S02]  /*ba70*/  SYNCS.PHASECHK.TRANS64.TRYWAIT P0, [R0+URZ+0x98], R3 ;  /* 0x00009803000075a7 */ /* 0x0022e400080011ff */
[----:B---3--:R-:W-:Y:S05]  /*ba80*/  @!P0 NANOSLEEP.SYNCS 0x989680 ;  /* 0x009896800000895d */ /* 0x008fea0003900000 */
[----:B------:R-:W3:Y:S02]  /*ba90*/  @!P0 SYNCS.PHASECHK.TRANS64 P0, [R0+URZ+0x98], R3 ;  /* 0x00009803000085a7 */ /* 0x000ee400080010ff */
[----:B---3--:R-:W-:Y:S05]  /*baa0*/  @!P0 BRA `(.L_x_170) ;  /* 0xfffffffc00f08947 */ /* 0x008fea000383ffff */
[----:B------:R-:W-:Y:S05]  /*bab0*/  BRA `(.L_x_171) ;  /* 0xffffff8c00947947 */ /* 0x000fea000383ffff */
.L_x_82:
[----:B-1----:R-:W-:-:S07]  /*bac0*/  MOV R0, UR7 ;  /* 0x0000000700007c02 */ /* 0x002fce0008000f00 */
.L_x_172:
[----:B-1----:R1:W3:Y:S02]  /*bad0*/  SYNCS.PHASECHK.TRANS64.TRYWAIT P0, [R0+URZ+0xa0], R3 ;  /* 0x0000a003000075a7 */ /* 0x0022e400080011ff */
[----:B---3--:R-:W-:Y:S05]  /*bae0*/  @!P0 NANOSLEEP.SYNCS 0x989680 ;  /* 0x009896800000895d */ /* 0x008fea0003900000 */
[----:B------:R-:W3:Y:S02]  /*baf0*/  @!P0 SYNCS.PHASECHK.TRANS64 P0, [R0+URZ+0xa0], R3 ;  /* 0x0000a003000085a7 */ /* 0x000ee400080010ff */
[----:B---3--:R-:W-:Y:S05]  /*bb00*/  @!P0 BRA `(.L_x_172) ;  /* 0xfffffffc00f08947 */ /* 0x008fea000383ffff */
[----:B------:R-:W-:Y:S05]  /*bb10*/  BRA `(.L_x_173) ;  /* 0xffffff8c00847947 */ /* 0x000fea000383ffff */
.L_x_84:
[----:B--2---:R2:W4:Y:S02]  /*bb20*/  SYNCS.PHASECHK.TRANS64.TRYWAIT P0, [R0+URZ+0xc0], R3 ;  /* 0x0000c003000075a7 */ /* 0x00452400080011ff */
[----:B----4-:R-:W-:Y:S05]  /*bb30*/  @!P0 NANOSLEEP.SYNCS 0x989680 ;  /* 0x009896800000895d */ /* 0x010fea0003900000 */
[----:B------:R-:W4:Y:S02]  /*bb40*/  @!P0 SYNCS.PHASECHK.TRANS64 P0, [R0+URZ+0xc0], R3 ;  /* 0x0000c003000085a7 */ /* 0x000f2400080010ff */
[----:B----4-:R-:W-:Y:S05]  /*bb50*/  @!P0 BRA `(.L_x_84) ;  /* 0xfffffffc00f08947 */ /* 0x010fea000383ffff */
[----:B------:R-:W-:Y:S05]  /*bb60*/  BRA `(.L_x_174) ;  /* 0xffffff90004c7947 */ /* 0x000fea000383ffff */
.L_x_95:
[----:B-1----:R1:W3:Y:S02]  /*bb70*/  SYNCS.PHASECHK.TRANS64.TRYWAIT P1, [R3+URZ+0x70], R0 ;  /* 0x00007000030075a7 */ /* 0x0022e400080211ff */
[----:B---3--:R-:W-:Y:S05]  /*bb80*/  @!P1 NANOSLEEP.SYNCS 0x989680 ;  /* 0x009896800000995d */ /* 0x008fea0003900000 */
[----:B------:R-:W3:Y:S02]  /*bb90*/  @!P1 SYNCS.PHASECHK.TRANS64 P1, [R3+URZ+0x70], R0 ;  /* 0x00007000030095a7 */ /* 0x000ee400080210ff */
[----:B---3--:R-:W-:Y:S05]  /*bba0*/  @!P1 BRA `(.L_x_95) ;  /* 0xfffffffc00f09947 */ /* 0x008fea000383ffff */
[----:B------:R-:W-:Y:S05]  /*bbb0*/  BRA `(.L_x_94) ;  /* 0xffffff9c00707947 */ /* 0x000fea000383ffff */
.L_x_97:
[----:B-1----:R1:W4:Y:S02]  /*bbc0*/  SYNCS.PHASECHK.TRANS64.TRYWAIT P0, [R193+URZ+0xe0], R2 ;  /* 0x0000e002c10075a7 */ /* 0x00232400080011ff */
[----:B----4-:R-:W-:Y:S05]  /*bbd0*/  @!P0 NANOSLEEP.SYNCS 0x989680 ;  /* 0x009896800000895d */ /* 0x010fea0003900000 */
[----:B------:R-:W4:Y:S02]  /*bbe0*/  @!P0 SYNCS.PHASECHK.TRANS64 P0, [R193+URZ+0xe0], R2 ;  /* 0x0000e002c10085a7 */ /* 0x000f2400080010ff */
[----:B----4-:R-:W-:Y:S05]  /*bbf0*/  @!P0 BRA `(.L_x_97) ;  /* 0xfffffffc00f08947 */ /* 0x010fea000383ffff */
[----:B------:R-:W-:Y:S05]  /*bc00*/  BRA `(.L_x_96) ;  /* 0xffffff9c00cc7947 */ /* 0x000fea000383ffff */
.L_x_106:
[----:B--2---:R2:W3:Y:S02]  /*bc10*/  SYNCS.PHASECHK.TRANS64.TRYWAIT P0, [R204+URZ+0x70], R3 ;  /* 0x00007003cc0075a7 */ /* 0x0044e400080011ff */
[----:B---3--:R-:W-:Y:S05]  /*bc20*/  @!P0 NANOSLEEP.SYNCS 0x989680 ;  /* 0x009896800000895d */ /* 0x008fea0003900000 */
[----:B------:R-:W3:Y:S02]  /*bc30*/  @!P0 SYNCS.PHASECHK.TRANS64 P0, [R204+URZ+0x70], R3 ;  /* 0x00007003cc0085a7 */ /* 0x000ee400080010ff */
[----:B---3--:R-:W-:Y:S05]  /*bc40*/  @!P0 BRA `(.L_x_106) ;  /* 0xfffffffc00f08947 */ /* 0x008fea000383ffff */
[----:B------:R-:W-:Y:S05]  /*bc50*/  BRA `(.L_x_105) ;  /* 0xffffffb000d87947 */ /* 0x000fea000383ffff */
.L_x_115:
[----:B--2---:R2:W3:Y:S02]  /*bc60*/  SYNCS.PHASECHK.TRANS64.TRYWAIT P0, [R0+URZ+0x70], R5 ;  /* 0x00007005000075a7 */ /* 0x0044e400080011ff */
[----:B---3--:R-:W-:Y:S05]  /*bc70*/  @!P0 NANOSLEEP.SYNCS 0x989680 ;  /* 0x009896800000895d */ /* 0x008fea0003900000 */
[----:B------:R-:W3:Y:S02]  /*bc80*/  @!P0 SYNCS.PHASECHK.TRANS64 P0, [R0+URZ+0x70], R5 ;  /* 0x00007005000085a7 */ /* 0x000ee400080010ff */
[----:B---3--:R-:W-:Y:S05]  /*bc90*/  @!P0 BRA `(.L_x_115) ;  /* 0xfffffffc00f08947 */ /* 0x008fea000383ffff */
[----:B------:R-:W-:Y:S05]  /*bca0*/  BRA `(.L_x_114) ;  /* 0xffffffc800307947 */ /* 0x000fea000383ffff */
.L_x_124:
[----:B--2---:R2:W3:Y:S02]  /*bcb0*/  SYNCS.PHASECHK.TRANS64.TRYWAIT P0, [R0+URZ+0x70], R3 ;  /* 0x00007003000075a7 */ /* 0x0044e400080011ff */
[----:B---3--:R-:W-:Y:S05]  /*bcc0*/  @!P0 NANOSLEEP.SYNCS 0x989680 ;  /* 0x009896800000895d */ /* 0x008fea0003900000 */
[----:B------:R-:W3:Y:S02]  /*bcd0*/  @!P0 SYNCS.PHASECHK.TRANS64 P0, [R0+URZ+0x70], R3 ;  /* 0x00007003000085a7 */ /* 0x000ee400080010ff */
[----:B---3--:R-:W-:Y:S05]  /*bce0*/  @!P0 BRA `(.L_x_124) ;  /* 0xfffffffc00f08947 */ /* 0x008fea000383ffff */
[----:B------:R-:W-:Y:S05]  /*bcf0*/  BRA `(.L_x_123) ;  /* 0xffffffdc00947947 */ /* 0x000fea000383ffff */
        .weak           $__internal_0_$__cuda_sm10x_tcgen05_guardrail_trap_col_being_dealloced_not_returned_by_alloc
        .type           $__internal_0_$__cuda_sm10x_tcgen05_guardrail_trap_col_being_dealloced_not_returned_by_alloc,@function
        .size           $__internal_0_$__cuda_sm10x_tcgen05_guardrail_trap_col_being_dealloced_not_returned_by_alloc,($__internal_1_$__cuda_sm10x_tcgen05_guardrail_trap_phase_invalid_during_alloc - $__internal_0_$__cuda_sm10x_tcgen05_guardrail_trap_col_being_dealloced_not_returned_by_alloc)
$__internal_0_$__cuda_sm10x_tcgen05_guardrail_trap_col_being_dealloced_not_returned_by_alloc:
[----:B------:R-:W-:Y:S05]  /*bd00*/  BPT.TRAP 0x1 ;  /* 0x000000040000795c */ /* 0x000fea0000300000 */
[----:B------:R-:W-:-:S04]  /*bd10*/  HFMA2 R3, -RZ, RZ, 0, 0 ;  /* 0x00000000ff037431 */ /* 0x000fc800000001ff */
[----:B------:R-:W-:Y:S05]  /*bd20*/  RET.REL.NODEC R2 `(_ZN7cutlass13device_kernelINS_4gemm6kernel13GemmUniversalIN4cute5tupleIJiiiiEEENS1_10collective13CollectiveMmaINS1_35MainloopSm100TmaUmmaWarpSpecializedILi7ELi2ELi2ENS5_IJNS4_1CILi1EEESB_SB_EEEEENS5_IJNSA_ILi128EEENSA_ILi256EEENSA_ILi64EEEEEENS_12float_e4m3_tENS5_IJlSB_lEEESI_SJ_NS4_8TiledMMAINS4_8MMA_AtomIJNS4_10MMA_TraitsINS4_19SM100_MMA_F8F6F4_SSEJSI_SI_fSE_SF_NS4_17integral_constantINS4_4UMMA5MajorELSQ_0EEESR_NSO_INSP_7ScaleInELSS_0EEEST_EEEEEENS4_6LayoutISC_NS5_IJNSA_ILi0EEESX_SX_EEEEENS5_IJNS4_10UnderscoreES10_S10_EEEEENS4_13SM90_TMA_LOADENS4_14ComposedLayoutINS4_7SwizzleILi2ELi4ELi3EEENS4_18smem_ptr_flag_bitsILi8EEENSW_INS5_IJNSA_ILi8EEESG_EEENS5_IJSG_SB_EEEEEEEvNS4_8identityES13_S1D_vS1E_EENS_8epilogue10collective18CollectiveEpilogueINS1G_23Sm100TmaWarpSpecializedILi4ELi2ELi64ELb0ELb0EEEJSH_NS5_IJNSW_ISE_SB_EENSW_ISG_SB_EEEEESI_SJ_SI_SJ_NS1G_6fusion15FusionCallbacksIS1K_NS1O_17LinearCombinationISI_fSI_fLNS_15FloatRoundStyleE2EEESH_S1N_JEEENS4_5SM1004TMEM4LOAD26SM100_TMEM_LOAD_32dp32b64xES13_S1D_NS4_39AutoVectorizingCopyWithAssumedAlignmentILi128EEENS4_14SM90_TMA_STOREES1D_S1Z_S1Z_EEEvvEEEEvNT_6ParamsE) ;  /* 0xffffff4002b47950 */ /* 0x000fea0003c3ffff */
        .weak           $__internal_1_$__cuda_sm10x_tcgen05_guardrail_trap_phase_invalid_during_alloc
        .type           $__internal_1_$__cuda_sm10x_tcgen05_guardrail_trap_phase_invalid_during_alloc,@function
        .size           $__internal_1_$__cuda_sm10x_tcgen05_guardrail_trap_phase_invalid_during_alloc,($__internal_2_$__cuda_sm10x_tcgen05_guardrail_trap_unallocated_columns_being_dealloced - $__internal_1_$__cuda_sm10x_tcgen05_guardrail_trap_phase_invalid_during_alloc)
$__internal_1_$__cuda_sm10x_tcgen05_guardrail_trap_phase_invalid_during_alloc:
[----:B------:R-:W-:Y:S05]  /*bd30*/  BPT.TRAP 0x1 ;  /* 0x000000040000795c */ /* 0x000fea0000300000 */
[----:B------:R-:W-:-:S04]  /*bd40*/  MOV R3, 0x0 ;  /* 0x0000000000037802 */ /* 0x000fc80000000f00 */
[----:B------:R-:W-:Y:S05]  /*bd50*/  RET.REL.NODEC R2 `(_ZN7cutlass13device_kernelINS_4gemm6kernel13GemmUniversalIN4cute5tupleIJiiiiEEENS1_10collective13CollectiveMmaINS1_35MainloopSm100TmaUmmaWarpSpecializedILi7ELi2ELi2ENS5_IJNS4_1CILi1EEESB_SB_EEEEENS5_IJNSA_ILi128EEENSA_ILi256EEENSA_ILi64EEEEEENS_12float_e4m3_tENS5_IJlSB_lEEESI_SJ_NS4_8TiledMMAINS4_8MMA_AtomIJNS4_10MMA_TraitsINS4_19SM100_MMA_F8F6F4_SSEJSI_SI_fSE_SF_NS4_17integral_constantINS4_4UMMA5MajorELSQ_0EEESR_NSO_INSP_7ScaleInELSS_0EEEST_EEEEEENS4_6LayoutISC_NS5_IJNSA_ILi0EEESX_SX_EEEEENS5_IJNS4_10UnderscoreES10_S10_EEEEENS4_13SM90_TMA_LOADENS4_14ComposedLayoutINS4_7SwizzleILi2ELi4ELi3EEENS4_18smem_ptr_flag_bitsILi8EEENSW_INS5_IJNSA_ILi8EEESG_EEENS5_IJSG_SB_EEEEEEEvNS4_8identityES13_S1D_vS1E_EENS_8epilogue10collective18CollectiveEpilogueINS1G_23Sm100TmaWarpSpecializedILi4ELi2ELi64ELb0ELb0EEEJSH_NS5_IJNSW_ISE_SB_EENSW_ISG_SB_EEEEESI_SJ_SI_SJ_NS1G_6fusion15FusionCallbacksIS1K_NS1O_17LinearCombinationISI_fSI_fLNS_15FloatRoundStyleE2EEESH_S1N_JEEENS4_5SM1004TMEM4LOAD26SM100_TMEM_LOAD_32dp32b64xES13_S1D_NS4_39AutoVectorizingCopyWithAssumedAlignmentILi128EEENS4_14SM90_TMA_STOREES1D_S1Z_S1Z_EEEvvEEEEvNT_6ParamsE) ;  /* 0xffffff4002a87950 */ /* 0x000fea0003c3ffff */
        .weak           $__internal_2_$__cuda_sm10x_tcgen05_guardrail_trap_unallocated_columns_being_dealloced
        .type           $__internal_2_$__cuda_sm10x_tcgen05_guardrail_trap_unallocated_columns_being_dealloced,@function
        .size           $__internal_2_$__cuda_sm10x_tcgen05_guardrail_trap_unallocated_columns_being_dealloced,(.L_x_176 - $__internal_2_$__cuda_sm10x_tcgen05_guardrail_trap_unallocated_columns_being_dealloced)
$__internal_2_$__cuda_sm10x_tcgen05_guardrail_trap_unallocated_columns_being_dealloced:
[----:B------:R-:W-:Y:S05]  /*bd60*/  BPT.TRAP 0x1 ;  /* 0x000000040000795c */ /* 0x000fea0000300000 */
[----:B------:R-:W-:-:S04]  /*bd70*/  HFMA2 R3, -RZ, RZ, 0, 0 ;  /* 0x00000000ff037431 */ /* 0x000fc800000001ff */
[----:B------:R-:W-:Y:S05]  /*bd80*/  RET.REL.NODEC R2 `(_ZN7cutlass13device_kernelINS_4gemm6kernel13GemmUniversalIN4cute5tupleIJiiiiEEENS1_10collective13CollectiveMmaINS1_35MainloopSm100TmaUmmaWarpSpecializedILi7ELi2ELi2ENS5_IJNS4_1CILi1EEESB_SB_EEEEENS5_IJNSA_ILi128EEENSA_ILi256EEENSA_ILi64EEEEEENS_12float_e4m3_tENS5_IJlSB_lEEESI_SJ_NS4_8TiledMMAINS4_8MMA_AtomIJNS4_10MMA_TraitsINS4_19SM100_MMA_F8F6F4_SSEJSI_SI_fSE_SF_NS4_17integral_constantINS4_4UMMA5MajorELSQ_0EEESR_NSO_INSP_7ScaleInELSS_0EEEST_EEEEEENS4_6LayoutISC_NS5_IJNSA_ILi0EEESX_SX_EEEEENS5_IJNS4_10UnderscoreES10_S10_EEEEENS4_13SM90_TMA_LOADENS4_14ComposedLayoutINS4_7SwizzleILi2ELi4ELi3EEENS4_18smem_ptr_flag_bitsILi8EEENSW_INS5_IJNSA_ILi8EEESG_EEENS5_IJSG_SB_EEEEEEEvNS4_8identityES13_S1D_vS1E_EENS_8epilogue10collective18CollectiveEpilogueINS1G_23Sm100TmaWarpSpecializedILi4ELi2ELi64ELb0ELb0EEEJSH_NS5_IJNSW_ISE_SB_EENSW_ISG_SB_EEEEESI_SJ_SI_SJ_NS1G_6fusion15FusionCallbacksIS1K_NS1O_17LinearCombinationISI_fSI_fLNS_15FloatRoundStyleE2EEESH_S1N_JEEENS4_5SM1004TMEM4LOAD26SM100_TMEM_LOAD_32dp32b64xES13_S1D_NS4_39AutoVectorizingCopyWithAssumedAlignmentILi128EEENS4_14SM90_TMA_STOREES1D_S1Z_S1Z_EEEvvEEEEvNT_6ParamsE) ;  /* 0xffffff40029c7950 */ /* 0x000fea0003c3ffff */
.L_x_175:
[----:B------:R-:W-:-:S00]  /*bd90*/  BRA `(.L_x_175) ;  /* 0xfffffffc00fc7947 */ /* 0x000fc0000383ffff */
[----:B------:R-:W-:-:S00]  /*bda0*/  NOP ;  /* 0x0000000000007918 */ /* 0x000fc00000000000 */
        /* <DEDUP_REMOVED lines=13> */
.L_x_176:


//--------------------- .nv.global.init           --------------------------
	.section	.nv.global.init,"aw",@progbits
.nv.global.init:
	.type		$str$27,@object
	.size		$str$27,($str$28 - $str$27)
$str$27:
        /*0000*/ 	.byte	0x28, 0x61, 0x64, 0x64, 0x72, 0x65, 0x73, 0x73, 0x20, 0x26, 0x20, 0x6d, 0x61, 0x73, 0x6b, 0x29
        /*0010*/ 	.byte	0x20, 0x3d, 0x3d, 0x20, 0x30, 0x00
	.type		$str$28,@object
	.size		$str$28,($str$26 - $str$28)
$str$28:
        /*0016*/ 	.byte	0x2f, 0x74, 0x6d, 0x70, 0x2f, 0x63, 0x75, 0x74, 0x6c, 0x61, 0x73, 0x73, 0x5f, 0x73, 0x77, 0x65
        /*0026*/ 	.byte	0x65, 0x70, 0x5f, 0x73, 0x72, 0x63, 0x2f, 0x69, 0x6e, 0x63, 0x6c, 0x75, 0x64, 0x65, 0x2f, 0x63
        /*0036*/ 	.byte	0x75, 0x74, 0x65, 0x2f, 0x70, 0x6f, 0x69, 0x6e, 0x74, 0x65, 0x72, 0x5f, 0x66, 0x6c, 0x61, 0x67
        /*0046*/ 	.byte	0x67, 0x65, 0x64, 0x2e, 0x68, 0x70, 0x70, 0x00
	.type		$str$26,@object
	.size		$str$26,($str$25 - $str$26)
$str$26:
        /*004e*/ 	.byte	0x2f, 0x74, 0x6d, 0x70, 0x2f, 0x63, 0x75, 0x74, 0x6c, 0x61, 0x73, 0x73, 0x5f, 0x73, 0x77, 0x65
        /*005e*/ 	.byte	0x65, 0x70, 0x5f, 0x73, 0x72, 0x63, 0x2f, 0x69, 0x6e, 0x63, 0x6c, 0x75, 0x64, 0x65, 0x2f, 0x63
        /*006e*/ 	.byte	0x75, 0x74, 0x65, 0x2f, 0x61, 0x74, 0x6f, 0x6d, 0x2f, 0x63, 0x6f, 0x70, 0x79, 0x5f, 0x74, 0x72
        /*007e*/ 	.byte	0x61, 0x69, 0x74, 0x73, 0x5f, 0x73, 0x6d, 0x31, 0x30, 0x30, 0x2e, 0x68, 0x70, 0x70, 0x00
	.type		$str$25,@object
	.size		$str$25,(__unnamed_1 - $str$25)
$str$25:
        /*008d*/ 	.byte	0x28, 0x28, 0x75, 0x69, 0x6e, 0x74, 0x33, 0x32, 0x5f, 0x74, 0x28, 0x74, 0x68, 0x72, 0x65, 0x61
        /*009d*/ 	.byte	0x64, 0x49, 0x64, 0x78, 0x2e, 0x78, 0x29, 0x20, 0x2f, 0x20, 0x33, 0x32, 0x29, 0x20, 0x25, 0x20
        /*00ad*/ 	.byte	0x34, 0x29, 0x20, 0x3d, 0x3d, 0x20, 0x28, 0x28, 0x28, 0x74, 0x6d, 0x65, 0x6d, 0x5f, 0x61, 0x64
        /*00bd*/ 	.byte	0x64, 0x72, 0x20, 0x3e, 0x3e, 0x20, 0x31, 0x36, 0x29, 0x20, 0x2f, 0x20, 0x33, 0x32, 0x29, 0x20
        /*00cd*/ 	.byte	0x25, 0x20, 0x34, 0x29, 0x00
	.type		__unnamed_1,@object
	.size		__unnamed_1,(__unnamed_2 - __unnamed_1)
__unnamed_1:
        /*00d2*/ 	.byte	0x61, 0x75, 0x74, 0x6f, 0x20, 0x63, 0x75, 0x74, 0x65, 0x3a, 0x3a, 0x61, 0x73, 0x5f, 0x70, 0x6f
        /* <DEDUP_REMOVED lines=24> */
        /*0262*/ 	.byte	0x43, 0x3c, 0x38, 0x31, 0x39, 0x32, 0x3e, 0x3e, 0x3e, 0x3e, 0x5d, 0x00
	.type		__unnamed_2,@object
	.size		__unnamed_2,(__unnamed_3 - __unnamed_2)
__unnamed_2:
        /* <DEDUP_REMOVED lines=26> */
	.type		__unnamed_3,@object
	.size		__unnamed_3,(.L_3 - __unnamed_3)
__unnamed_3:
        /* <DEDUP_REMOVED lines=42> */
        /*06aa*/ 	.byte	0x3e, 0x3e, 0x3e, 0x3e, 0x5d, 0x00
.L_3:


//--------------------- .nv.shared._ZN7cutlass13device_kernelINS_4gemm6kernel13GemmUniversalIN4cute5tupleIJiiiiEEENS1_10collective13CollectiveMmaINS1_35MainloopSm100TmaUmmaWarpSpecializedILi7ELi2ELi2ENS5_IJNS4_1CILi1EEESB_SB_EEEEENS5_IJNSA_ILi128EEENSA_ILi256EEENSA_ILi64EEEEEENS_12float_e4m3_tENS5_IJlSB_lEEESI_SJ_NS4_8TiledMMAINS4_8MMA_AtomIJNS4_10MMA_TraitsINS4_19SM100_MMA_F8F6F4_SSEJSI_SI_fSE_SF_NS4_17integral_constantINS4_4UMMA5MajorELSQ_0EEESR_NSO_INSP_7ScaleInELSS_0EEEST_EEEEEENS4_6LayoutISC_NS5_IJNSA_ILi0EEESX_SX_EEEEENS5_IJNS4_10UnderscoreES10_S10_EEEEENS4_13SM90_TMA_LOADENS4_14ComposedLayoutINS4_7SwizzleILi2ELi4ELi3EEENS4_18smem_ptr_flag_bitsILi8EEENSW_INS5_IJNSA_ILi8EEESG_EEENS5_IJSG_SB_EEEEEEEvNS4_8identityES13_S1D_vS1E_EENS_8epilogue10collective18CollectiveEpilogueINS1G_23Sm100TmaWarpSpecializedILi4ELi2ELi64ELb0ELb0EEEJSH_NS5_IJNSW_ISE_SB_EENSW_ISG_SB_EEEEESI_SJ_SI_SJ_NS1G_6fusion15FusionCallbacksIS1K_NS1O_17LinearCombinationISI_fSI_fLNS_15FloatRoundStyleE2EEESH_S1N_JEEENS4_5SM1004TMEM4LOAD26SM100_TMEM_LOAD_32dp32b64xES13_S1D_NS4_39AutoVectorizingCopyWithAssumedAlignmentILi128EEENS4_14SM90_TMA_STOREES1D_S1Z_S1Z_EEEvvEEEEvNT_6ParamsE --------------------------
	.section	.nv.shared._ZN7cutlass13device_kernelINS_4gemm6kernel13GemmUniversalIN4cute5tupleIJiiiiEEENS1_10collective13CollectiveMmaINS1_35MainloopSm100TmaUmmaWarpSpecializedILi7ELi2ELi2ENS5_IJNS4_1CILi1EEESB_SB_EEEEENS5_IJNSA_ILi128EEENSA_ILi256EEENSA_ILi64EEEEEENS_12float_e4m3_tENS5_IJlSB_lEEESI_SJ_NS4_8TiledMMAINS4_8MMA_AtomIJNS4_10MMA_TraitsINS4_19SM100_MMA_F8F6F4_SSEJSI_SI_fSE_SF_NS4_17integral_constantINS4_4UMMA5MajorELSQ_0EEESR_NSO_INSP_7ScaleInELSS_0EEEST_EEEEEENS4_6LayoutISC_NS5_IJNSA_ILi0EEESX_SX_EEEEENS5_IJNS4_10UnderscoreES10_S10_EEEEENS4_13SM90_TMA_LOADENS4_14ComposedLayoutINS4_7SwizzleILi2ELi4ELi3EEENS4_18smem_ptr_flag_bitsILi8EEENSW_INS5_IJNSA_ILi8EEESG_EEENS5_IJSG_SB_EEEEEEEvNS4_8identityES13_S1D_vS1E_EENS_8epilogue10collective18CollectiveEpilogueINS1G_23Sm100TmaWarpSpecializedILi4ELi2ELi64ELb0ELb0EEEJSH_NS5_IJNSW_ISE_SB_EENSW_ISG_SB_EEEEESI_SJ_SI_SJ_NS1G_6fusion15FusionCallbacksIS1K_NS1O_17LinearCombinationISI_fSI_fLNS_15FloatRoundStyleE2EEESH_S1N_JEEENS4_5SM1004TMEM4LOAD26SM100_TMEM_LOAD_32dp32b64xES13_S1D_NS4_39AutoVectorizingCopyWithAssumedAlignmentILi128EEENS4_14SM90_TMA_STOREES1D_S1Z_S1Z_EEEvvEEEEvNT_6ParamsE,"aw",@nobits
	.sectionflags	@""
	.align	16
	.zero		1024


//--------------------- .nv.shared.reserved.0     --------------------------
	.section	.nv.shared.reserved.0,"aw",@nobits
	.weak		__nv_reservedSMEM_offset_0_alias
	.size		__nv_reservedSMEM_offset_0_alias, 0, 64
	.other		__nv_reservedSMEM_offset_0_alias,@"STO_CUDA_RESERVED_SHARED STV_DEFAULT"
__nv_reservedSMEM_offset_0_alias:
	.zero		0
.nv.shared.reserved.0:
	.zero		64
	.weak		__nv_reservedSMEM_tcgen05_partition
	.type		__nv_reservedSMEM_tcgen05_partition,@object
	.size		__nv_reservedSMEM_tcgen05_partition,(.L_0 - __nv_reservedSMEM_tcgen05_partition)
__nv_reservedSMEM_tcgen05_partition:
	.zero		32
.L_0:


//--------------------- .nv.global                --------------------------
	.section	.nv.global,"aw",@nobits
.nv.global:
	.type		_ZN39_INTERNAL_bb021be5_4_k_cu_6d9e545e_25444cute1_E,@object
	.size		_ZN39_INTERNAL_bb021be5_4_k_cu_6d9e545e_25444cute1_E,(_ZN39_INTERNAL_bb021be5_4_k_cu_6d9e545e_25444cuda3std3__45__cpo6cbeginE - _ZN39_INTERNAL_bb021be5_4_k_cu_6d9e545e_25444cute1_E)
_ZN39_INTERNAL_bb021be5_4_k_cu_6d9e545e_25444cute1_E:
	.zero		1
	.type		_ZN39_INTERNAL_bb021be5_4_k_cu_6d9e545e_25444cuda3std3__45__cpo6cbeginE,@object
	.size		_ZN39_INTERNAL_bb021be5_4_k_cu_6d9e545e_25444cuda3std3__45__cpo6cbeginE,(_ZN39_INTERNAL_bb021be5_4_k_cu_6d9e545e_25444cuda3std3__48in_placeE - _ZN39_INTERNAL_bb021be5_4_k_cu_6d9e545e_25444cuda3std3__45__cpo6cbeginE)
_ZN39_INTERNAL_bb021be5_4_k_cu_6d9e545e_25444cuda3std3__45__cpo6cbeginE:
	.zero		1
	.type		_ZN39_INTERNAL_bb021be5_4_k_cu_6d9e545e_25444cuda3std3__48in_placeE,@object
	.size		_ZN39_INTERNAL_bb021be5_4_k_cu_6d9e545e_25444cuda3std3__48in_placeE,(_ZN39_INTERNAL_bb021be5_4_k_cu_6d9e545e_25444cuda3std6ranges3__45__cpo9iter_moveE - _ZN39_INTERNAL_bb021be5_4_k_cu_6d9e545e_25444cuda3std3__48in_placeE)
_ZN39_INTERNAL_bb021be5_4_k_cu_6d9e545e_25444cuda3std3__48in_placeE:
	.zero		1
	.type		_ZN39_INTERNAL_bb021be5_4_k_cu_6d9e545e_25444cuda3std6ranges3__45__cpo9iter_moveE,@object
	.size		_ZN39_INTERNAL_bb021be5_4_k_cu_6d9e545e_25444cuda3std6ranges3__45__cpo9iter_moveE,(_ZN39_INTERNAL_bb021be5_4_k_cu_6d9e545e_25444cuda3std3__45__cpo5beginE - _ZN39_INTERNAL_bb021be5_4_k_cu_6d9e545e_25444cuda3std6ranges3__45__cpo9iter_moveE)
_ZN39_INTERNAL_bb021be5_4_k_cu_6d9e545e_25444cuda3std6ranges3__45__cpo9iter_moveE:
	.zero		1
	.type		_ZN39_INTERNAL_bb021be5_4_k_cu_6d9e545e_25444cuda3std3__45__cpo5beginE,@object
	.size		_ZN39_INTERNAL_bb021be5_4_k_cu_6d9e545e_25444cuda3std3__45__cpo5beginE,(_ZN39_INTERNAL_bb021be5_4_k_cu_6d9e545e_25444cuda3std3__441_GLOBAL__N__bb021be5_4_k_cu_6d9e545e_25446ignoreE - _ZN39_INTERNAL_bb021be5_4_k_cu_6d9e545e_25444cuda3std3__45__cpo5beginE)
_ZN39_INTERNAL_bb021be5_4_k_cu_6d9e545e_25444cuda3std3__45__cpo5beginE:
	.zero		1
	.type		_ZN39_INTERNAL_bb021be5_4_k_cu_6d9e545e_25444cuda3std3__441_GLOBAL__N__bb021be5_4_k_cu_6d9e545e_25446ignoreE,@object
	.size		_ZN39_INTERNAL_bb021be5_4_k_cu_6d9e545e_25444cuda3std3__441_GLOBAL__N__bb021be5_4_k_cu_6d9e545e_25446ignoreE,(_ZN39_INTERNAL_bb021be5_4_k_cu_6d9e545e_25444cute7productE - _ZN39_INTERNAL_bb021be5_4_k_cu_6d9e545e_25444cuda3std3__441_GLOBAL__N__bb021be5_4_k_cu_6d9e545e_25446ignoreE)
_ZN39_INTERNAL_bb021be5_4_k_cu_6d9e545e_25444cuda3std3__441_GLOBAL__N__bb021be5_4_k_cu_6d9e545e_25446ignoreE:
	.zero		1
	.type		_ZN39_INTERNAL_bb021be5_4_k_cu_6d9e545e_25444cute7productE,@object
	.size		_ZN39_INTERNAL_bb021be5_4_k_cu_6d9e545e_25444cute7productE,(_ZN39_INTERNAL_bb021be5_4_k_cu_6d9e545e_25444cuda3std3__45__cpo3endE - _ZN39_INTERNAL_bb021be5_4_k_cu_6d9e545e_25444cute7productE)
_ZN39_INTERNAL_bb021be5_4_k_cu_6d9e545e_25444cute7productE:
	.zero		1
	.type		_ZN39_INTERNAL_bb021be5_4_k_cu_6d9e545e_25444cuda3std3__45__cpo3endE,@object
	.size		_ZN39_INTERNAL_bb021be5_4_k_cu_6d9e545e_25444cuda3std3__45__cpo3endE,(_ZN39_INTERNAL_bb021be5_4_k_cu_6d9e545e_25444cuda3std3__419piecewise_constructE - _ZN39_INTERNAL_bb021be5_4_k_cu_6d9e545e_25444cuda3std3__45__cpo3endE)
_ZN39_INTERNAL_bb021be5_4_k_cu_6d9e545e_25444cuda3std3__45__cpo3endE:
	.zero		1
	.type		_ZN39_INTERNAL_bb021be5_4_k_cu_6d9e545e_25444cuda3std3__419piecewise_constructE,@object
	.size		_ZN39_INTERNAL_bb021be5_4_k_cu_6d9e545e_25444cuda3std3__419piecewise_constructE,(_ZN39_INTERNAL_bb021be5_4_k_cu_6d9e545e_25444cuda3std3__45__cpo4cendE - _ZN39_INTERNAL_bb021be5_4_k_cu_6d9e545e_25444cuda3std3__419piecewise_constructE)
_ZN39_INTERNAL_bb021be5_4_k_cu_6d9e545e_25444cuda3std3__419piecewise_constructE:
	.zero		1
	.type		_ZN39_INTERNAL_bb021be5_4_k_cu_6d9e545e_25444cuda3std3__45__cpo4cendE,@object
	.size		_ZN39_INTERNAL_bb021be5_4_k_cu_6d9e545e_25444cuda3std3__45__cpo4cendE,(_ZN39_INTERNAL_bb021be5_4_k_cu_6d9e545e_25444cuda3std6ranges3__45__cpo4swapE - _ZN39_INTERNAL_bb021be5_4_k_cu_6d9e545e_25444cuda3std3__45__cpo4cendE)
_ZN39_INTERNAL_bb021be5_4_k_cu_6d9e545e_25444cuda3std3__45__cpo4cendE:
	.zero		1
	.type		_ZN39_INTERNAL_bb021be5_4_k_cu_6d9e545e_25444cuda3std6ranges3__45__cpo4swapE,@object
	.size		_ZN39_INTERNAL_bb021be5_4_k_cu_6d9e545e_25444cuda3std6ranges3__45__cpo4swapE,(.L_11 - _ZN39_INTERNAL_bb021be5_4_k_cu_6d9e545e_25444cuda3std6ranges3__45__cpo4swapE)
_ZN39_INTERNAL_bb021be5_4_k_cu_6d9e545e_25444cuda3std6ranges3__45__cpo4swapE:
	.zero		1
.L_11:


//--------------------- .nv.constant0._ZN7cutlass13device_kernelINS_4gemm6kernel13GemmUniversalIN4cute5tupleIJiiiiEEENS1_10collective13CollectiveMmaINS1_35MainloopSm100TmaUmmaWarpSpecializedILi7ELi2ELi2ENS5_IJNS4_1CILi1EEESB_SB_EEEEENS5_IJNSA_ILi128EEENSA_ILi256EEENSA_ILi64EEEEEENS_12float_e4m3_tENS5_IJlSB_lEEESI_SJ_NS4_8TiledMMAINS4_8MMA_AtomIJNS4_10MMA_TraitsINS4_19SM100_MMA_F8F6F4_SSEJSI_SI_fSE_SF_NS4_17integral_constantINS4_4UMMA5MajorELSQ_0EEESR_NSO_INSP_7ScaleInELSS_0EEEST_EEEEEENS4_6LayoutISC_NS5_IJNSA_ILi0EEESX_SX_EEEEENS5_IJNS4_10UnderscoreES10_S10_EEEEENS4_13SM90_TMA_LOADENS4_14ComposedLayoutINS4_7SwizzleILi2ELi4ELi3EEENS4_18smem_ptr_flag_bitsILi8EEENSW_INS5_IJNSA_ILi8EEESG_EEENS5_IJSG_SB_EEEEEEEvNS4_8identityES13_S1D_vS1E_EENS_8epilogue10collective18CollectiveEpilogueINS1G_23Sm100TmaWarpSpecializedILi4ELi2ELi64ELb0ELb0EEEJSH_NS5_IJNSW_ISE_SB_EENSW_ISG_SB_EEEEESI_SJ_SI_SJ_NS1G_6fusion15FusionCallbacksIS1K_NS1O_17LinearCombinationISI_fSI_fLNS_15FloatRoundStyleE2EEESH_S1N_JEEENS4_5SM1004TMEM4LOAD26SM100_TMEM_LOAD_32dp32b64xES13_S1D_NS4_39AutoVectorizingCopyWithAssumedAlignmentILi128EEENS4_14SM90_TMA_STOREES1D_S1Z_S1Z_EEEvvEEEEvNT_6ParamsE --------------------------
	.section	.nv.constant0._ZN7cutlass13device_kernelINS_4gemm6kernel13GemmUniversalIN4cute5tupleIJiiiiEEENS1_10collective13CollectiveMmaINS1_35MainloopSm100TmaUmmaWarpSpecializedILi7ELi2ELi2ENS5_IJNS4_1CILi1EEESB_SB_EEEEENS5_IJNSA_ILi128EEENSA_ILi256EEENSA_ILi64EEEEEENS_12float_e4m3_tENS5_IJlSB_lEEESI_SJ_NS4_8TiledMMAINS4_8MMA_AtomIJNS4_10MMA_TraitsINS4_19SM100_MMA_F8F6F4_SSEJSI_SI_fSE_SF_NS4_17integral_constantINS4_4UMMA5MajorELSQ_0EEESR_NSO_INSP_7ScaleInELSS_0EEEST_EEEEEENS4_6LayoutISC_NS5_IJNSA_ILi0EEESX_SX_EEEEENS5_IJNS4_10UnderscoreES10_S10_EEEEENS4_13SM90_TMA_LOADENS4_14ComposedLayoutINS4_7SwizzleILi2ELi4ELi3EEENS4_18smem_ptr_flag_bitsILi8EEENSW_INS5_IJNSA_ILi8EEESG_EEENS5_IJSG_SB_EEEEEEEvNS4_8identityES13_S1D_vS1E_EENS_8epilogue10collective18CollectiveEpilogueINS1G_23Sm100TmaWarpSpecializedILi4ELi2ELi64ELb0ELb0EEEJSH_NS5_IJNSW_ISE_SB_EENSW_ISG_SB_EEEEESI_SJ_SI_SJ_NS1G_6fusion15FusionCallbacksIS1K_NS1O_17LinearCombinationISI_fSI_fLNS_15FloatRoundStyleE2EEESH_S1N_JEEENS4_5SM1004TMEM4LOAD26SM100_TMEM_LOAD_32dp32b64xES13_S1D_NS4_39AutoVectorizingCopyWithAssumedAlignmentILi128EEENS4_14SM90_TMA_STOREES1D_S1Z_S1Z_EEEvvEEEEvNT_6ParamsE,"a",@progbits
	.sectionflags	@""
	.align	4
.nv.constant0._ZN7cutlass13device_kernelINS_4gemm6kernel13GemmUniversalIN4cute5tupleIJiiiiEEENS1_10collective13CollectiveMmaINS1_35MainloopSm100TmaUmmaWarpSpecializedILi7ELi2ELi2ENS5_IJNS4_1CILi1EEESB_SB_EEEEENS5_IJNSA_ILi128EEENSA_ILi256EEENSA_ILi64EEEEEENS_12float_e4m3_tENS5_IJlSB_lEEESI_SJ_NS4_8TiledMMAINS4_8MMA_AtomIJNS4_10MMA_TraitsINS4_19SM100_MMA_F8F6F4_SSEJSI_SI_fSE_SF_NS4_17integral_constantINS4_4UMMA5MajorELSQ_0EEESR_NSO_INSP_7ScaleInELSS_0EEEST_EEEEEENS4_6LayoutISC_NS5_IJNSA_ILi0EEESX_SX_EEEEENS5_IJNS4_10UnderscoreES10_S10_EEEEENS4_13SM90_TMA_LOADENS4_14ComposedLayoutINS4_7SwizzleILi2ELi4ELi3EEENS4_18smem_ptr_flag_bitsILi8EEENSW_INS5_IJNSA_ILi8EEESG_EEENS5_IJSG_SB_EEEEEEEvNS4_8identityES13_S1D_vS1E_EENS_8epilogue10collective18CollectiveEpilogueINS1G_23Sm100TmaWarpSpecializedILi4ELi2ELi64ELb0ELb0EEEJSH_NS5_IJNSW_ISE_SB_EENSW_ISG_SB_EEEEESI_SJ_SI_SJ_NS1G_6fusion15FusionCallbacksIS1K_NS1O_17LinearCombinationISI_fSI_fLNS_15FloatRoundStyleE2EEESH_S1N_JEEENS4_5SM1004TMEM4LOAD26SM100_TMEM_LOAD_32dp32b64xES13_S1D_NS4_39AutoVectorizingCopyWithAssumedAlignmentILi128EEENS4_14SM90_TMA_STOREES1D_S1Z_S1Z_EEEvvEEEEvNT_6ParamsE:
	.zero		2944


//--------------------- SYMBOLS --------------------------

	.type		.nv.reservedSmem.offset0,@object
	.size		.nv.reservedSmem.offset0,0x4
	.type		.nv.reservedSmem.cap,@object
	.size		.nv.reservedSmem.cap,0x4
	.type		__assertfail,@function
